//
// Generated by NVIDIA NVVM Compiler
//
// Compiler Build ID: CL-36424714
// Cuda compilation tools, release 13.0, V13.0.88
// Based on NVVM 20.0.0
//

.version 9.0
.target sm_100
.address_size 64

	// .globl	fp8_static_quant_bf16
// _ZZ32fp8_dynamic_per_token_quant_bf16E11token_scale has been demoted
.extern .shared .align 16 .b8 smem[];

.visible .entry fp8_static_quant_bf16(
	.param .u64 .ptr .align 1 fp8_static_quant_bf16_param_0,
	.param .u64 .ptr .align 1 fp8_static_quant_bf16_param_1,
	.param .u64 .ptr .align 1 fp8_static_quant_bf16_param_2,
	.param .u32 fp8_static_quant_bf16_param_3,
	.param .u8 fp8_static_quant_bf16_param_4
)
{
	.reg .pred 	%p<4>;
	.reg .b16 	%rs<4>;
	.reg .b32 	%r<9>;
	.reg .b32 	%f<9>;
	.reg .b64 	%rd<15>;

	ld.param.u64 	%rd5, [fp8_static_quant_bf16_param_0];
	ld.param.u64 	%rd6, [fp8_static_quant_bf16_param_1];
	ld.param.u64 	%rd7, [fp8_static_quant_bf16_param_2];
	ld.param.u32 	%r6, [fp8_static_quant_bf16_param_3];
	ld.param.s8 	%rs1, [fp8_static_quant_bf16_param_4];
	cvta.to.global.u64 	%rd1, %rd7;
	mov.u32 	%r1, %ctaid.x;
	mov.u32 	%r8, %tid.x;
	setp.eq.s16 	%p1, %rs1, 0;
	@%p1 bra 	$L__BB0_2;
	mul.wide.u32 	%rd8, %r1, 4;
	add.s64 	%rd9, %rd1, %rd8;
	ld.global.nc.f32 	%f8, [%rd9];
	bra.uni 	$L__BB0_3;
$L__BB0_2:
	ld.global.nc.f32 	%f8, [%rd1];
$L__BB0_3:
	setp.ge.s32 	%p2, %r8, %r6;
	@%p2 bra 	$L__BB0_6;
	mov.u32 	%r3, %ntid.x;
	mul.lo.s32 	%r7, %r6, %r1;
	cvt.s64.s32 	%rd2, %r7;
	cvta.to.global.u64 	%rd3, %rd6;
	cvta.to.global.u64 	%rd4, %rd5;
	rcp.rn.f32 	%f4, %f8;
$L__BB0_5:
	cvt.s64.s32 	%rd10, %r8;
	add.s64 	%rd11, %rd10, %rd2;
	shl.b64 	%rd12, %rd11, 1;
	add.s64 	%rd13, %rd3, %rd12;
	ld.global.nc.u16 	%rs2, [%rd13];
	// begin inline asm
	{ cvt.f32.bf16 %f5, %rs2;}

	// end inline asm
	mul.f32 	%f6, %f4, %f5;
	mov.f32 	%f7, 0f00000000;
	// begin inline asm
	{cvt.rn.satfinite.e4m3x2.f32 %rs3, %f7, %f6;}

	// end inline asm
	add.s64 	%rd14, %rd4, %rd11;
	st.global.u8 	[%rd14], %rs3;
	add.s32 	%r8, %r8, %r3;
	setp.lt.s32 	%p3, %r8, %r6;
	@%p3 bra 	$L__BB0_5;
$L__BB0_6:
	ret;

}
	// .globl	fp8_compute_absmax_bf16
.visible .entry fp8_compute_absmax_bf16(
	.param .u64 .ptr .align 1 fp8_compute_absmax_bf16_param_0,
	.param .u64 .ptr .align 1 fp8_compute_absmax_bf16_param_1,
	.param .u32 fp8_compute_absmax_bf16_param_2
)
{
	.reg .pred 	%p<18>;
	.reg .b16 	%rs<2>;
	.reg .b32 	%r<40>;
	.reg .b32 	%f<34>;
	.reg .b64 	%rd<10>;

	ld.param.u64 	%rd3, [fp8_compute_absmax_bf16_param_0];
	ld.param.u64 	%rd4, [fp8_compute_absmax_bf16_param_1];
	ld.param.u32 	%r6, [fp8_compute_absmax_bf16_param_2];
	mov.u32 	%r1, %tid.x;
	setp.ge.s32 	%p1, %r1, %r6;
	mov.f32 	%f32, 0f00000000;
	@%p1 bra 	$L__BB1_3;
	mov.u32 	%r2, %ntid.x;
	mov.u32 	%r7, %ctaid.x;
	mul.lo.s32 	%r8, %r6, %r7;
	cvt.s64.s32 	%rd1, %r8;
	cvta.to.global.u64 	%rd2, %rd4;
	mov.f32 	%f32, 0f00000000;
	mov.u32 	%r39, %r1;
$L__BB1_2:
	cvt.s64.s32 	%rd5, %r39;
	add.s64 	%rd6, %rd5, %rd1;
	shl.b64 	%rd7, %rd6, 1;
	add.s64 	%rd8, %rd2, %rd7;
	ld.global.nc.u16 	%rs1, [%rd8];
	// begin inline asm
	{ cvt.f32.bf16 %f10, %rs1;}

	// end inline asm
	abs.f32 	%f11, %f10;
	max.f32 	%f32, %f32, %f11;
	add.s32 	%r39, %r39, %r2;
	setp.lt.s32 	%p2, %r39, %r6;
	@%p2 bra 	$L__BB1_2;
$L__BB1_3:
	and.b32  	%r5, %r1, 31;
	mov.b32 	%r9, %f32;
	shfl.sync.bfly.b32	%r10|%p3, %r9, 16, 31, -1;
	mov.b32 	%f12, %r10;
	max.f32 	%f13, %f32, %f12;
	mov.b32 	%r11, %f13;
	shfl.sync.bfly.b32	%r12|%p4, %r11, 8, 31, -1;
	mov.b32 	%f14, %r12;
	max.f32 	%f15, %f13, %f14;
	mov.b32 	%r13, %f15;
	shfl.sync.bfly.b32	%r14|%p5, %r13, 4, 31, -1;
	mov.b32 	%f16, %r14;
	max.f32 	%f17, %f15, %f16;
	mov.b32 	%r15, %f17;
	shfl.sync.bfly.b32	%r16|%p6, %r15, 2, 31, -1;
	mov.b32 	%f18, %r16;
	max.f32 	%f19, %f17, %f18;
	mov.b32 	%r17, %f19;
	shfl.sync.bfly.b32	%r18|%p7, %r17, 1, 31, -1;
	mov.b32 	%f20, %r18;
	max.f32 	%f4, %f19, %f20;
	setp.ne.s32 	%p8, %r5, 0;
	@%p8 bra 	$L__BB1_5;
	shr.u32 	%r19, %r1, 3;
	mov.u32 	%r20, smem;
	add.s32 	%r21, %r20, %r19;
	st.shared.f32 	[%r21], %f4;
$L__BB1_5:
	bar.sync 	0;
	setp.gt.u32 	%p9, %r1, 31;
	@%p9 bra 	$L__BB1_10;
	mov.u32 	%r22, %ntid.x;
	shr.u32 	%r23, %r22, 5;
	setp.ge.u32 	%p10, %r5, %r23;
	mov.f32 	%f33, 0fFF7FFFFF;
	@%p10 bra 	$L__BB1_8;
	shl.b32 	%r24, %r5, 2;
	mov.u32 	%r25, smem;
	add.s32 	%r26, %r25, %r24;
	ld.shared.f32 	%f33, [%r26];
$L__BB1_8:
	setp.ne.s32 	%p11, %r5, 0;
	mov.b32 	%r27, %f33;
	shfl.sync.bfly.b32	%r28|%p12, %r27, 16, 31, -1;
	mov.b32 	%f22, %r28;
	max.f32 	%f23, %f33, %f22;
	mov.b32 	%r29, %f23;
	shfl.sync.bfly.b32	%r30|%p13, %r29, 8, 31, -1;
	mov.b32 	%f24, %r30;
	max.f32 	%f25, %f23, %f24;
	mov.b32 	%r31, %f25;
	shfl.sync.bfly.b32	%r32|%p14, %r31, 4, 31, -1;
	mov.b32 	%f26, %r32;
	max.f32 	%f27, %f25, %f26;
	mov.b32 	%r33, %f27;
	shfl.sync.bfly.b32	%r34|%p15, %r33, 2, 31, -1;
	mov.b32 	%f28, %r34;
	max.f32 	%f29, %f27, %f28;
	mov.b32 	%r35, %f29;
	shfl.sync.bfly.b32	%r36|%p16, %r35, 1, 31, -1;
	mov.b32 	%f30, %r36;
	max.f32 	%f7, %f29, %f30;
	@%p11 bra 	$L__BB1_10;
	st.shared.f32 	[smem], %f7;
$L__BB1_10:
	bar.sync 	0;
	setp.ne.s32 	%p17, %r1, 0;
	@%p17 bra 	$L__BB1_12;
	ld.shared.u32 	%r37, [smem];
	cvta.to.global.u64 	%rd9, %rd3;
	atom.global.max.s32 	%r38, [%rd9], %r37;
$L__BB1_12:
	ret;

}
	// .globl	fp8_compute_scales_bf16
.visible .entry fp8_compute_scales_bf16(
	.param .u64 .ptr .align 1 fp8_compute_scales_bf16_param_0,
	.param .u64 .ptr .align 1 fp8_compute_scales_bf16_param_1,
	.param .u32 fp8_compute_scales_bf16_param_2
)
{
	.reg .pred 	%p<18>;
	.reg .b16 	%rs<2>;
	.reg .b32 	%r<38>;
	.reg .b32 	%f<37>;
	.reg .b64 	%rd<12>;

	ld.param.u64 	%rd3, [fp8_compute_scales_bf16_param_0];
	ld.param.u64 	%rd4, [fp8_compute_scales_bf16_param_1];
	ld.param.u32 	%r7, [fp8_compute_scales_bf16_param_2];
	mov.u32 	%r1, %ctaid.x;
	mov.u32 	%r2, %tid.x;
	setp.ge.s32 	%p1, %r2, %r7;
	mov.f32 	%f35, 0f00000000;
	@%p1 bra 	$L__BB2_3;
	mov.u32 	%r3, %ntid.x;
	mul.lo.s32 	%r8, %r7, %r1;
	cvt.s64.s32 	%rd1, %r8;
	cvta.to.global.u64 	%rd2, %rd4;
	mov.f32 	%f35, 0f00000000;
	mov.u32 	%r37, %r2;
$L__BB2_2:
	cvt.s64.s32 	%rd5, %r37;
	add.s64 	%rd6, %rd5, %rd1;
	shl.b64 	%rd7, %rd6, 1;
	add.s64 	%rd8, %rd2, %rd7;
	ld.global.nc.u16 	%rs1, [%rd8];
	// begin inline asm
	{ cvt.f32.bf16 %f10, %rs1;}

	// end inline asm
	abs.f32 	%f11, %f10;
	max.f32 	%f35, %f35, %f11;
	add.s32 	%r37, %r37, %r3;
	setp.lt.s32 	%p2, %r37, %r7;
	@%p2 bra 	$L__BB2_2;
$L__BB2_3:
	and.b32  	%r6, %r2, 31;
	mov.b32 	%r9, %f35;
	shfl.sync.bfly.b32	%r10|%p3, %r9, 16, 31, -1;
	mov.b32 	%f12, %r10;
	max.f32 	%f13, %f35, %f12;
	mov.b32 	%r11, %f13;
	shfl.sync.bfly.b32	%r12|%p4, %r11, 8, 31, -1;
	mov.b32 	%f14, %r12;
	max.f32 	%f15, %f13, %f14;
	mov.b32 	%r13, %f15;
	shfl.sync.bfly.b32	%r14|%p5, %r13, 4, 31, -1;
	mov.b32 	%f16, %r14;
	max.f32 	%f17, %f15, %f16;
	mov.b32 	%r15, %f17;
	shfl.sync.bfly.b32	%r16|%p6, %r15, 2, 31, -1;
	mov.b32 	%f18, %r16;
	max.f32 	%f19, %f17, %f18;
	mov.b32 	%r17, %f19;
	shfl.sync.bfly.b32	%r18|%p7, %r17, 1, 31, -1;
	mov.b32 	%f20, %r18;
	max.f32 	%f4, %f19, %f20;
	setp.ne.s32 	%p8, %r6, 0;
	@%p8 bra 	$L__BB2_5;
	shr.u32 	%r19, %r2, 3;
	mov.u32 	%r20, smem;
	add.s32 	%r21, %r20, %r19;
	st.shared.f32 	[%r21], %f4;
$L__BB2_5:
	bar.sync 	0;
	setp.gt.u32 	%p9, %r2, 31;
	@%p9 bra 	$L__BB2_10;
	mov.u32 	%r22, %ntid.x;
	shr.u32 	%r23, %r22, 5;
	setp.ge.u32 	%p10, %r6, %r23;
	mov.f32 	%f36, 0fFF7FFFFF;
	@%p10 bra 	$L__BB2_8;
	shl.b32 	%r24, %r6, 2;
	mov.u32 	%r25, smem;
	add.s32 	%r26, %r25, %r24;
	ld.shared.f32 	%f36, [%r26];
$L__BB2_8:
	setp.ne.s32 	%p11, %r6, 0;
	mov.b32 	%r27, %f36;
	shfl.sync.bfly.b32	%r28|%p12, %r27, 16, 31, -1;
	mov.b32 	%f22, %r28;
	max.f32 	%f23, %f36, %f22;
	mov.b32 	%r29, %f23;
	shfl.sync.bfly.b32	%r30|%p13, %r29, 8, 31, -1;
	mov.b32 	%f24, %r30;
	max.f32 	%f25, %f23, %f24;
	mov.b32 	%r31, %f25;
	shfl.sync.bfly.b32	%r32|%p14, %r31, 4, 31, -1;
	mov.b32 	%f26, %r32;
	max.f32 	%f27, %f25, %f26;
	mov.b32 	%r33, %f27;
	shfl.sync.bfly.b32	%r34|%p15, %r33, 2, 31, -1;
	mov.b32 	%f28, %r34;
	max.f32 	%f29, %f27, %f28;
	mov.b32 	%r35, %f29;
	shfl.sync.bfly.b32	%r36|%p16, %r35, 1, 31, -1;
	mov.b32 	%f30, %r36;
	max.f32 	%f7, %f29, %f30;
	@%p11 bra 	$L__BB2_10;
	st.shared.f32 	[smem], %f7;
$L__BB2_10:
	bar.sync 	0;
	setp.ne.s32 	%p17, %r2, 0;
	@%p17 bra 	$L__BB2_12;
	ld.shared.f32 	%f31, [smem];
	div.rn.f32 	%f32, %f31, 0f43E00000;
	max.f32 	%f33, %f32, 0f2B8CBCCC;
	cvta.to.global.u64 	%rd9, %rd3;
	mul.wide.u32 	%rd10, %r1, 4;
	add.s64 	%rd11, %rd9, %rd10;
	st.global.f32 	[%rd11], %f33;
$L__BB2_12:
	ret;

}
	// .globl	fp8_dynamic_per_token_quant_bf16
.visible .entry fp8_dynamic_per_token_quant_bf16(
	.param .u64 .ptr .align 1 fp8_dynamic_per_token_quant_bf16_param_0,
	.param .u64 .ptr .align 1 fp8_dynamic_per_token_quant_bf16_param_1,
	.param .u64 .ptr .align 1 fp8_dynamic_per_token_quant_bf16_param_2,
	.param .u32 fp8_dynamic_per_token_quant_bf16_param_3
)
{
	.reg .pred 	%p<20>;
	.reg .b16 	%rs<4>;
	.reg .b32 	%r<41>;
	.reg .b32 	%f<42>;
	.reg .b64 	%rd<19>;
	// demoted variable
	.shared .align 4 .f32 _ZZ32fp8_dynamic_per_token_quant_bf16E11token_scale;
	ld.param.u64 	%rd4, [fp8_dynamic_per_token_quant_bf16_param_0];
	ld.param.u64 	%rd5, [fp8_dynamic_per_token_quant_bf16_param_1];
	ld.param.u64 	%rd6, [fp8_dynamic_per_token_quant_bf16_param_2];
	ld.param.u32 	%r10, [fp8_dynamic_per_token_quant_bf16_param_3];
	cvta.to.global.u64 	%rd7, %rd6;
	mov.u32 	%r1, %ctaid.x;
	mov.u32 	%r40, %tid.x;
	mul.lo.s32 	%r11, %r10, %r1;
	cvt.s64.s32 	%rd1, %r11;
	mul.wide.s32 	%rd8, %r11, 2;
	add.s64 	%rd2, %rd7, %rd8;
	setp.ge.s32 	%p1, %r40, %r10;
	mov.f32 	%f40, 0f00000000;
	@%p1 bra 	$L__BB3_3;
	mov.f32 	%f40, 0f00000000;
	mov.u32 	%r3, %ntid.x;
	mov.u32 	%r39, %r40;
$L__BB3_2:
	mul.wide.s32 	%rd9, %r39, 2;
	add.s64 	%rd10, %rd2, %rd9;
	ld.global.nc.u16 	%rs1, [%rd10];
	// begin inline asm
	{ cvt.f32.bf16 %f11, %rs1;}

	// end inline asm
	abs.f32 	%f12, %f11;
	max.f32 	%f40, %f40, %f12;
	add.s32 	%r39, %r39, %r3;
	setp.lt.s32 	%p2, %r39, %r10;
	@%p2 bra 	$L__BB3_2;
$L__BB3_3:
	and.b32  	%r6, %r40, 31;
	mov.u32 	%r7, %ntid.x;
	mov.b32 	%r12, %f40;
	shfl.sync.bfly.b32	%r13|%p3, %r12, 16, 31, -1;
	mov.b32 	%f13, %r13;
	max.f32 	%f14, %f40, %f13;
	mov.b32 	%r14, %f14;
	shfl.sync.bfly.b32	%r15|%p4, %r14, 8, 31, -1;
	mov.b32 	%f15, %r15;
	max.f32 	%f16, %f14, %f15;
	mov.b32 	%r16, %f16;
	shfl.sync.bfly.b32	%r17|%p5, %r16, 4, 31, -1;
	mov.b32 	%f17, %r17;
	max.f32 	%f18, %f16, %f17;
	mov.b32 	%r18, %f18;
	shfl.sync.bfly.b32	%r19|%p6, %r18, 2, 31, -1;
	mov.b32 	%f19, %r19;
	max.f32 	%f20, %f18, %f19;
	mov.b32 	%r20, %f20;
	shfl.sync.bfly.b32	%r21|%p7, %r20, 1, 31, -1;
	mov.b32 	%f21, %r21;
	max.f32 	%f4, %f20, %f21;
	setp.ne.s32 	%p8, %r6, 0;
	@%p8 bra 	$L__BB3_5;
	shr.u32 	%r22, %r40, 3;
	mov.u32 	%r23, smem;
	add.s32 	%r24, %r23, %r22;
	st.shared.f32 	[%r24], %f4;
$L__BB3_5:
	bar.sync 	0;
	setp.gt.u32 	%p9, %r40, 31;
	@%p9 bra 	$L__BB3_10;
	shr.u32 	%r25, %r7, 5;
	setp.ge.u32 	%p10, %r6, %r25;
	mov.f32 	%f41, 0fFF7FFFFF;
	@%p10 bra 	$L__BB3_8;
	shl.b32 	%r26, %r6, 2;
	mov.u32 	%r27, smem;
	add.s32 	%r28, %r27, %r26;
	ld.shared.f32 	%f41, [%r28];
$L__BB3_8:
	setp.ne.s32 	%p11, %r6, 0;
	mov.b32 	%r29, %f41;
	shfl.sync.bfly.b32	%r30|%p12, %r29, 16, 31, -1;
	mov.b32 	%f23, %r30;
	max.f32 	%f24, %f41, %f23;
	mov.b32 	%r31, %f24;
	shfl.sync.bfly.b32	%r32|%p13, %r31, 8, 31, -1;
	mov.b32 	%f25, %r32;
	max.f32 	%f26, %f24, %f25;
	mov.b32 	%r33, %f26;
	shfl.sync.bfly.b32	%r34|%p14, %r33, 4, 31, -1;
	mov.b32 	%f27, %r34;
	max.f32 	%f28, %f26, %f27;
	mov.b32 	%r35, %f28;
	shfl.sync.bfly.b32	%r36|%p15, %r35, 2, 31, -1;
	mov.b32 	%f29, %r36;
	max.f32 	%f30, %f28, %f29;
	mov.b32 	%r37, %f30;
	shfl.sync.bfly.b32	%r38|%p16, %r37, 1, 31, -1;
	mov.b32 	%f31, %r38;
	max.f32 	%f7, %f30, %f31;
	@%p11 bra 	$L__BB3_10;
	st.shared.f32 	[smem], %f7;
$L__BB3_10:
	bar.sync 	0;
	setp.ne.s32 	%p17, %r40, 0;
	@%p17 bra 	$L__BB3_12;
	ld.shared.f32 	%f32, [smem];
	div.rn.f32 	%f33, %f32, 0f43E00000;
	max.f32 	%f34, %f33, 0f2B8CBCCC;
	st.shared.f32 	[_ZZ32fp8_dynamic_per_token_quant_bf16E11token_scale], %f34;
	cvta.to.global.u64 	%rd11, %rd5;
	mul.wide.u32 	%rd12, %r1, 4;
	add.s64 	%rd13, %rd11, %rd12;
	st.global.f32 	[%rd13], %f34;
$L__BB3_12:
	setp.ge.s32 	%p18, %r40, %r10;
	bar.sync 	0;
	@%p18 bra 	$L__BB3_15;
	ld.shared.f32 	%f35, [_ZZ32fp8_dynamic_per_token_quant_bf16E11token_scale];
	cvta.to.global.u64 	%rd3, %rd4;
	rcp.rn.f32 	%f8, %f35;
$L__BB3_14:
	cvt.s64.s32 	%rd14, %r40;
	mul.wide.s32 	%rd15, %r40, 2;
	add.s64 	%rd16, %rd2, %rd15;
	ld.global.nc.u16 	%rs2, [%rd16];
	// begin inline asm
	{ cvt.f32.bf16 %f36, %rs2;}

	// end inline asm
	mul.f32 	%f37, %f8, %f36;
	mov.f32 	%f38, 0f00000000;
	// begin inline asm
	{cvt.rn.satfinite.e4m3x2.f32 %rs3, %f38, %f37;}

	// end inline asm
	add.s64 	%rd17, %rd14, %rd1;
	add.s64 	%rd18, %rd3, %rd17;
	st.global.u8 	[%rd18], %rs3;
	add.s32 	%r40, %r40, %r7;
	setp.lt.s32 	%p19, %r40, %r10;
	@%p19 bra 	$L__BB3_14;
$L__BB3_15:
	ret;

}
	// .globl	fp8_dequant_bf16
.visible .entry fp8_dequant_bf16(
	.param .u64 .ptr .align 1 fp8_dequant_bf16_param_0,
	.param .u64 .ptr .align 1 fp8_dequant_bf16_param_1,
	.param .u64 .ptr .align 1 fp8_dequant_bf16_param_2,
	.param .u32 fp8_dequant_bf16_param_3,
	.param .u8 fp8_dequant_bf16_param_4
)
{
	.reg .pred 	%p<4>;
	.reg .b16 	%rs<6>;
	.reg .b32 	%r<10>;
	.reg .b32 	%f<7>;
	.reg .b64 	%rd<15>;

	ld.param.u64 	%rd5, [fp8_dequant_bf16_param_0];
	ld.param.u64 	%rd6, [fp8_dequant_bf16_param_1];
	ld.param.u64 	%rd7, [fp8_dequant_bf16_param_2];
	ld.param.u32 	%r6, [fp8_dequant_bf16_param_3];
	ld.param.s8 	%rs1, [fp8_dequant_bf16_param_4];
	cvta.to.global.u64 	%rd1, %rd7;
	mov.u32 	%r1, %ctaid.x;
	mov.u32 	%r9, %tid.x;
	setp.eq.s16 	%p1, %rs1, 0;
	@%p1 bra 	$L__BB4_2;
	mul.wide.u32 	%rd8, %r1, 4;
	add.s64 	%rd9, %rd1, %rd8;
	ld.global.nc.f32 	%f6, [%rd9];
	bra.uni 	$L__BB4_3;
$L__BB4_2:
	ld.global.nc.f32 	%f6, [%rd1];
$L__BB4_3:
	setp.ge.s32 	%p2, %r9, %r6;
	@%p2 bra 	$L__BB4_6;
	mov.u32 	%r3, %ntid.x;
	mul.lo.s32 	%r7, %r6, %r1;
	cvt.s64.s32 	%rd2, %r7;
	cvta.to.global.u64 	%rd3, %rd6;
	cvta.to.global.u64 	%rd4, %rd5;
$L__BB4_5:
	cvt.s64.s32 	%rd10, %r9;
	add.s64 	%rd11, %rd10, %rd2;
	add.s64 	%rd12, %rd3, %rd11;
	ld.global.nc.u8 	%rs5, [%rd12];
	cvt.u16.u8 	%rs2, %rs5;
	// begin inline asm
	{cvt.rn.f16x2.e4m3x2 %r8, %rs2;}

	// end inline asm
	cvt.u16.u32 	%rs3, %r8;
	// begin inline asm
	{cvt.f32.f16 %f4, %rs3;}

	// end inline asm
	mul.f32 	%f5, %f6, %f4;
	// begin inline asm
	{  cvt.rn.bf16.f32 %rs4, %f5;}

	// end inline asm
	shl.b64 	%rd13, %rd11, 1;
	add.s64 	%rd14, %rd4, %rd13;
	st.global.u16 	[%rd14], %rs4;
	add.s32 	%r9, %r9, %r3;
	setp.lt.s32 	%p3, %r9, %r6;
	@%p3 bra 	$L__BB4_5;
$L__BB4_6:
	ret;

}
	// .globl	fp8_static_quant_bf16_vec4
.visible .entry fp8_static_quant_bf16_vec4(
	.param .u64 .ptr .align 1 fp8_static_quant_bf16_vec4_param_0,
	.param .u64 .ptr .align 1 fp8_static_quant_bf16_vec4_param_1,
	.param .u64 .ptr .align 1 fp8_static_quant_bf16_vec4_param_2,
	.param .u32 fp8_static_quant_bf16_vec4_param_3,
	.param .u8 fp8_static_quant_bf16_vec4_param_4
)
{
	.reg .pred 	%p<8>;
	.reg .b16 	%rs<57>;
	.reg .b32 	%r<97>;
	.reg .b32 	%f<76>;
	.reg .b64 	%rd<44>;

	ld.param.u64 	%rd15, [fp8_static_quant_bf16_vec4_param_0];
	ld.param.u64 	%rd16, [fp8_static_quant_bf16_vec4_param_1];
	ld.param.u64 	%rd17, [fp8_static_quant_bf16_vec4_param_2];
	ld.param.u32 	%r23, [fp8_static_quant_bf16_vec4_param_3];
	ld.param.s8 	%rs1, [fp8_static_quant_bf16_vec4_param_4];
	cvta.to.global.u64 	%rd1, %rd15;
	cvta.to.global.u64 	%rd2, %rd16;
	cvta.to.global.u64 	%rd3, %rd17;
	mov.u32 	%r1, %ctaid.x;
	mov.u32 	%r96, %tid.x;
	shr.s32 	%r24, %r23, 31;
	shr.u32 	%r25, %r24, 30;
	add.s32 	%r26, %r23, %r25;
	shr.s32 	%r3, %r26, 2;
	mul.lo.s32 	%r27, %r23, %r1;
	cvt.s64.s32 	%rd4, %r27;
	setp.eq.s16 	%p1, %rs1, 0;
	@%p1 bra 	$L__BB5_2;
	mul.wide.u32 	%rd18, %r1, 4;
	add.s64 	%rd19, %rd3, %rd18;
	ld.global.nc.f32 	%f75, [%rd19];
	bra.uni 	$L__BB5_3;
$L__BB5_2:
	ld.global.nc.f32 	%f75, [%rd3];
$L__BB5_3:
	rcp.rn.f32 	%f4, %f75;
	setp.ge.s32 	%p2, %r96, %r3;
	@%p2 bra 	$L__BB5_10;
	mov.u32 	%r4, %ntid.x;
	add.s32 	%r28, %r96, %r4;
	max.u32 	%r29, %r3, %r28;
	setp.lt.u32 	%p3, %r28, %r3;
	selp.u32 	%r30, 1, 0, %p3;
	add.s32 	%r31, %r28, %r30;
	sub.s32 	%r32, %r29, %r31;
	div.u32 	%r33, %r32, %r4;
	add.s32 	%r5, %r33, %r30;
	and.b32  	%r34, %r5, 3;
	setp.eq.s32 	%p4, %r34, 3;
	@%p4 bra 	$L__BB5_7;
	add.s32 	%r35, %r5, 1;
	and.b32  	%r36, %r35, 3;
	mul.wide.u32 	%rd20, %r96, 4;
	add.s64 	%rd21, %rd20, %rd4;
	add.s64 	%rd43, %rd1, %rd21;
	mul.wide.u32 	%rd6, %r4, 4;
	mul.wide.u32 	%rd22, %r96, 8;
	shl.b64 	%rd23, %rd4, 1;
	add.s64 	%rd24, %rd22, %rd23;
	add.s64 	%rd42, %rd2, %rd24;
	mul.wide.u32 	%rd8, %r4, 8;
	neg.s32 	%r91, %r36;
	mad.lo.s32 	%r96, %r4, %r36, %r96;
$L__BB5_6:
	.pragma "nounroll";
	ld.global.nc.v2.f32 	{%f17, %f18}, [%rd42];
	mov.b32 	%r37, %f17;
	mov.b32 	{%rs2, %rs3}, %r37;
	// begin inline asm
	{ cvt.f32.bf16 %f5, %rs2;}

	// end inline asm
	// begin inline asm
	{ cvt.f32.bf16 %f6, %rs3;}

	// end inline asm
	mov.b32 	%r38, %f18;
	mov.b32 	{%rs4, %rs5}, %r38;
	// begin inline asm
	{ cvt.f32.bf16 %f7, %rs4;}

	// end inline asm
	// begin inline asm
	{ cvt.f32.bf16 %f8, %rs5;}

	// end inline asm
	mul.f32 	%f9, %f4, %f5;
	mov.f32 	%f16, 0f00000000;
	// begin inline asm
	{cvt.rn.satfinite.e4m3x2.f32 %rs6, %f16, %f9;}

	// end inline asm
	mul.f32 	%f11, %f4, %f6;
	// begin inline asm
	{cvt.rn.satfinite.e4m3x2.f32 %rs7, %f16, %f11;}

	// end inline asm
	mul.f32 	%f13, %f4, %f7;
	// begin inline asm
	{cvt.rn.satfinite.e4m3x2.f32 %rs8, %f16, %f13;}

	// end inline asm
	mul.f32 	%f15, %f4, %f8;
	// begin inline asm
	{cvt.rn.satfinite.e4m3x2.f32 %rs9, %f16, %f15;}

	// end inline asm
	and.b16  	%rs10, %rs6, 255;
	shl.b16 	%rs11, %rs7, 8;
	or.b16  	%rs12, %rs11, %rs10;
	cvt.u32.u16 	%r39, %rs12;
	cvt.u32.u16 	%r40, %rs8;
	shl.b32 	%r41, %r40, 16;
	and.b32  	%r42, %r41, 16711680;
	or.b32  	%r43, %r42, %r39;
	cvt.u32.u16 	%r44, %rs9;
	shl.b32 	%r45, %r44, 24;
	or.b32  	%r46, %r43, %r45;
	st.global.u32 	[%rd43], %r46;
	add.s64 	%rd43, %rd43, %rd6;
	add.s64 	%rd42, %rd42, %rd8;
	add.s32 	%r91, %r91, 1;
	setp.ne.s32 	%p5, %r91, 0;
	@%p5 bra 	$L__BB5_6;
$L__BB5_7:
	setp.lt.u32 	%p6, %r5, 3;
	@%p6 bra 	$L__BB5_10;
	shl.b64 	%rd25, %rd4, 1;
	add.s64 	%rd13, %rd2, %rd25;
	add.s64 	%rd14, %rd1, %rd4;
	shl.b32 	%r47, %r4, 1;
	add.s32 	%r95, %r96, %r47;
	shl.b32 	%r12, %r4, 2;
	mad.lo.s32 	%r94, %r4, 3, %r96;
	add.s32 	%r93, %r4, %r96;
$L__BB5_9:
	mul.wide.u32 	%rd26, %r96, 8;
	add.s64 	%rd27, %rd13, %rd26;
	ld.global.nc.v2.f32 	{%f67, %f68}, [%rd27];
	mov.b32 	%r48, %f67;
	mov.b32 	{%rs13, %rs14}, %r48;
	// begin inline asm
	{ cvt.f32.bf16 %f19, %rs13;}

	// end inline asm
	// begin inline asm
	{ cvt.f32.bf16 %f20, %rs14;}

	// end inline asm
	mov.b32 	%r49, %f68;
	mov.b32 	{%rs15, %rs16}, %r49;
	// begin inline asm
	{ cvt.f32.bf16 %f21, %rs15;}

	// end inline asm
	// begin inline asm
	{ cvt.f32.bf16 %f22, %rs16;}

	// end inline asm
	mul.f32 	%f23, %f4, %f19;
	mov.f32 	%f66, 0f00000000;
	// begin inline asm
	{cvt.rn.satfinite.e4m3x2.f32 %rs17, %f66, %f23;}

	// end inline asm
	mul.f32 	%f25, %f4, %f20;
	// begin inline asm
	{cvt.rn.satfinite.e4m3x2.f32 %rs18, %f66, %f25;}

	// end inline asm
	mul.f32 	%f27, %f4, %f21;
	// begin inline asm
	{cvt.rn.satfinite.e4m3x2.f32 %rs19, %f66, %f27;}

	// end inline asm
	mul.f32 	%f29, %f4, %f22;
	// begin inline asm
	{cvt.rn.satfinite.e4m3x2.f32 %rs20, %f66, %f29;}

	// end inline asm
	and.b16  	%rs45, %rs17, 255;
	shl.b16 	%rs46, %rs18, 8;
	or.b16  	%rs47, %rs46, %rs45;
	cvt.u32.u16 	%r50, %rs47;
	cvt.u32.u16 	%r51, %rs19;
	shl.b32 	%r52, %r51, 16;
	and.b32  	%r53, %r52, 16711680;
	or.b32  	%r54, %r53, %r50;
	cvt.u32.u16 	%r55, %rs20;
	shl.b32 	%r56, %r55, 24;
	or.b32  	%r57, %r54, %r56;
	mul.wide.u32 	%rd28, %r96, 4;
	add.s64 	%rd29, %rd14, %rd28;
	st.global.u32 	[%rd29], %r57;
	add.s32 	%r58, %r96, %r4;
	mul.wide.u32 	%rd30, %r93, 8;
	add.s64 	%rd31, %rd13, %rd30;
	ld.global.nc.v2.f32 	{%f69, %f70}, [%rd31];
	mov.b32 	%r59, %f69;
	mov.b32 	{%rs21, %rs22}, %r59;
	// begin inline asm
	{ cvt.f32.bf16 %f31, %rs21;}

	// end inline asm
	// begin inline asm
	{ cvt.f32.bf16 %f32, %rs22;}

	// end inline asm
	mov.b32 	%r60, %f70;
	mov.b32 	{%rs23, %rs24}, %r60;
	// begin inline asm
	{ cvt.f32.bf16 %f33, %rs23;}

	// end inline asm
	// begin inline asm
	{ cvt.f32.bf16 %f34, %rs24;}

	// end inline asm
	mul.f32 	%f35, %f4, %f31;
	// begin inline asm
	{cvt.rn.satfinite.e4m3x2.f32 %rs25, %f66, %f35;}

	// end inline asm
	mul.f32 	%f37, %f4, %f32;
	// begin inline asm
	{cvt.rn.satfinite.e4m3x2.f32 %rs26, %f66, %f37;}

	// end inline asm
	mul.f32 	%f39, %f4, %f33;
	// begin inline asm
	{cvt.rn.satfinite.e4m3x2.f32 %rs27, %f66, %f39;}

	// end inline asm
	mul.f32 	%f41, %f4, %f34;
	// begin inline asm
	{cvt.rn.satfinite.e4m3x2.f32 %rs28, %f66, %f41;}

	// end inline asm
	and.b16  	%rs48, %rs25, 255;
	shl.b16 	%rs49, %rs26, 8;
	or.b16  	%rs50, %rs49, %rs48;
	cvt.u32.u16 	%r61, %rs50;
	cvt.u32.u16 	%r62, %rs27;
	shl.b32 	%r63, %r62, 16;
	and.b32  	%r64, %r63, 16711680;
	or.b32  	%r65, %r64, %r61;
	cvt.u32.u16 	%r66, %rs28;
	shl.b32 	%r67, %r66, 24;
	or.b32  	%r68, %r65, %r67;
	mul.wide.u32 	%rd32, %r93, 4;
	add.s64 	%rd33, %rd14, %rd32;
	st.global.u32 	[%rd33], %r68;
	add.s32 	%r69, %r58, %r4;
	mul.wide.u32 	%rd34, %r95, 8;
	add.s64 	%rd35, %rd13, %rd34;
	ld.global.nc.v2.f32 	{%f71, %f72}, [%rd35];
	mov.b32 	%r70, %f71;
	mov.b32 	{%rs29, %rs30}, %r70;
	// begin inline asm
	{ cvt.f32.bf16 %f43, %rs29;}

	// end inline asm
	// begin inline asm
	{ cvt.f32.bf16 %f44, %rs30;}

	// end inline asm
	mov.b32 	%r71, %f72;
	mov.b32 	{%rs31, %rs32}, %r71;
	// begin inline asm
	{ cvt.f32.bf16 %f45, %rs31;}

	// end inline asm
	// begin inline asm
	{ cvt.f32.bf16 %f46, %rs32;}

	// end inline asm
	mul.f32 	%f47, %f4, %f43;
	// begin inline asm
	{cvt.rn.satfinite.e4m3x2.f32 %rs33, %f66, %f47;}

	// end inline asm
	mul.f32 	%f49, %f4, %f44;
	// begin inline asm
	{cvt.rn.satfinite.e4m3x2.f32 %rs34, %f66, %f49;}

	// end inline asm
	mul.f32 	%f51, %f4, %f45;
	// begin inline asm
	{cvt.rn.satfinite.e4m3x2.f32 %rs35, %f66, %f51;}

	// end inline asm
	mul.f32 	%f53, %f4, %f46;
	// begin inline asm
	{cvt.rn.satfinite.e4m3x2.f32 %rs36, %f66, %f53;}

	// end inline asm
	and.b16  	%rs51, %rs33, 255;
	shl.b16 	%rs52, %rs34, 8;
	or.b16  	%rs53, %rs52, %rs51;
	cvt.u32.u16 	%r72, %rs53;
	cvt.u32.u16 	%r73, %rs35;
	shl.b32 	%r74, %r73, 16;
	and.b32  	%r75, %r74, 16711680;
	or.b32  	%r76, %r75, %r72;
	cvt.u32.u16 	%r77, %rs36;
	shl.b32 	%r78, %r77, 24;
	or.b32  	%r79, %r76, %r78;
	mul.wide.u32 	%rd36, %r95, 4;
	add.s64 	%rd37, %rd14, %rd36;
	st.global.u32 	[%rd37], %r79;
	add.s32 	%r80, %r69, %r4;
	mul.wide.u32 	%rd38, %r94, 8;
	add.s64 	%rd39, %rd13, %rd38;
	ld.global.nc.v2.f32 	{%f73, %f74}, [%rd39];
	mov.b32 	%r81, %f73;
	mov.b32 	{%rs37, %rs38}, %r81;
	// begin inline asm
	{ cvt.f32.bf16 %f55, %rs37;}

	// end inline asm
	// begin inline asm
	{ cvt.f32.bf16 %f56, %rs38;}

	// end inline asm
	mov.b32 	%r82, %f74;
	mov.b32 	{%rs39, %rs40}, %r82;
	// begin inline asm
	{ cvt.f32.bf16 %f57, %rs39;}

	// end inline asm
	// begin inline asm
	{ cvt.f32.bf16 %f58, %rs40;}

	// end inline asm
	mul.f32 	%f59, %f4, %f55;
	// begin inline asm
	{cvt.rn.satfinite.e4m3x2.f32 %rs41, %f66, %f59;}

	// end inline asm
	mul.f32 	%f61, %f4, %f56;
	// begin inline asm
	{cvt.rn.satfinite.e4m3x2.f32 %rs42, %f66, %f61;}

	// end inline asm
	mul.f32 	%f63, %f4, %f57;
	// begin inline asm
	{cvt.rn.satfinite.e4m3x2.f32 %rs43, %f66, %f63;}

	// end inline asm
	mul.f32 	%f65, %f4, %f58;
	// begin inline asm
	{cvt.rn.satfinite.e4m3x2.f32 %rs44, %f66, %f65;}

	// end inline asm
	and.b16  	%rs54, %rs41, 255;
	shl.b16 	%rs55, %rs42, 8;
	or.b16  	%rs56, %rs55, %rs54;
	cvt.u32.u16 	%r83, %rs56;
	cvt.u32.u16 	%r84, %rs43;
	shl.b32 	%r85, %r84, 16;
	and.b32  	%r86, %r85, 16711680;
	or.b32  	%r87, %r86, %r83;
	cvt.u32.u16 	%r88, %rs44;
	shl.b32 	%r89, %r88, 24;
	or.b32  	%r90, %r87, %r89;
	mul.wide.u32 	%rd40, %r94, 4;
	add.s64 	%rd41, %rd14, %rd40;
	st.global.u32 	[%rd41], %r90;
	add.s32 	%r96, %r80, %r4;
	add.s32 	%r95, %r95, %r12;
	add.s32 	%r94, %r94, %r12;
	add.s32 	%r93, %r93, %r12;
	setp.lt.s32 	%p7, %r96, %r3;
	@%p7 bra 	$L__BB5_9;
$L__BB5_10:
	ret;

}
	// .globl	fp8_dequant_bf16_vec4
.visible .entry fp8_dequant_bf16_vec4(
	.param .u64 .ptr .align 1 fp8_dequant_bf16_vec4_param_0,
	.param .u64 .ptr .align 1 fp8_dequant_bf16_vec4_param_1,
	.param .u64 .ptr .align 1 fp8_dequant_bf16_vec4_param_2,
	.param .u32 fp8_dequant_bf16_vec4_param_3,
	.param .u8 fp8_dequant_bf16_vec4_param_4
)
{
	.reg .pred 	%p<8>;
	.reg .b16 	%rs<72>;
	.reg .b32 	%r<77>;
	.reg .b32 	%f<45>;
	.reg .b64 	%rd<44>;

	ld.param.u64 	%rd15, [fp8_dequant_bf16_vec4_param_0];
	ld.param.u64 	%rd16, [fp8_dequant_bf16_vec4_param_1];
	ld.param.u64 	%rd17, [fp8_dequant_bf16_vec4_param_2];
	ld.param.u32 	%r23, [fp8_dequant_bf16_vec4_param_3];
	ld.param.s8 	%rs1, [fp8_dequant_bf16_vec4_param_4];
	cvta.to.global.u64 	%rd1, %rd15;
	cvta.to.global.u64 	%rd2, %rd16;
	cvta.to.global.u64 	%rd3, %rd17;
	mov.u32 	%r1, %ctaid.x;
	mov.u32 	%r76, %tid.x;
	shr.s32 	%r24, %r23, 31;
	shr.u32 	%r25, %r24, 30;
	add.s32 	%r26, %r23, %r25;
	shr.s32 	%r3, %r26, 2;
	mul.lo.s32 	%r27, %r23, %r1;
	cvt.s64.s32 	%rd4, %r27;
	setp.eq.s16 	%p1, %rs1, 0;
	@%p1 bra 	$L__BB6_2;
	mul.wide.u32 	%rd18, %r1, 4;
	add.s64 	%rd19, %rd3, %rd18;
	ld.global.nc.f32 	%f44, [%rd19];
	bra.uni 	$L__BB6_3;
$L__BB6_2:
	ld.global.nc.f32 	%f44, [%rd3];
$L__BB6_3:
	setp.ge.s32 	%p2, %r76, %r3;
	@%p2 bra 	$L__BB6_10;
	mov.u32 	%r4, %ntid.x;
	add.s32 	%r28, %r76, %r4;
	max.u32 	%r29, %r3, %r28;
	setp.lt.u32 	%p3, %r28, %r3;
	selp.u32 	%r30, 1, 0, %p3;
	add.s32 	%r31, %r28, %r30;
	sub.s32 	%r32, %r29, %r31;
	div.u32 	%r33, %r32, %r4;
	add.s32 	%r5, %r33, %r30;
	and.b32  	%r34, %r5, 3;
	setp.eq.s32 	%p4, %r34, 3;
	@%p4 bra 	$L__BB6_7;
	add.s32 	%r35, %r5, 1;
	and.b32  	%r36, %r35, 3;
	mul.wide.u32 	%rd20, %r76, 8;
	shl.b64 	%rd21, %rd4, 1;
	add.s64 	%rd22, %rd20, %rd21;
	add.s64 	%rd43, %rd1, %rd22;
	mul.wide.u32 	%rd6, %r4, 8;
	mul.wide.u32 	%rd23, %r76, 4;
	add.s64 	%rd24, %rd23, %rd4;
	add.s64 	%rd42, %rd2, %rd24;
	mul.wide.u32 	%rd8, %r4, 4;
	neg.s32 	%r71, %r36;
	mad.lo.s32 	%r76, %r4, %r36, %r76;
$L__BB6_6:
	.pragma "nounroll";
	ld.global.nc.u32 	%r41, [%rd42];
	cvt.u16.u32 	%rs14, %r41;
	shr.u16 	%rs4, %rs14, 8;
	{ .reg .b16 tmp; mov.b32 {tmp, %rs15}, %r41; }
	shr.u32 	%r42, %r41, 24;
	cvt.u16.u32 	%rs8, %r42;
	and.b16  	%rs2, %rs14, 255;
	// begin inline asm
	{cvt.rn.f16x2.e4m3x2 %r37, %rs2;}

	// end inline asm
	cvt.u16.u32 	%rs3, %r37;
	// begin inline asm
	{cvt.f32.f16 %f4, %rs3;}

	// end inline asm
	mul.f32 	%f8, %f44, %f4;
	// begin inline asm
	{cvt.rn.f16x2.e4m3x2 %r38, %rs4;}

	// end inline asm
	cvt.u16.u32 	%rs5, %r38;
	// begin inline asm
	{cvt.f32.f16 %f5, %rs5;}

	// end inline asm
	mul.f32 	%f9, %f44, %f5;
	and.b16  	%rs6, %rs15, 255;
	// begin inline asm
	{cvt.rn.f16x2.e4m3x2 %r39, %rs6;}

	// end inline asm
	cvt.u16.u32 	%rs7, %r39;
	// begin inline asm
	{cvt.f32.f16 %f6, %rs7;}

	// end inline asm
	mul.f32 	%f10, %f44, %f6;
	// begin inline asm
	{cvt.rn.f16x2.e4m3x2 %r40, %rs8;}

	// end inline asm
	cvt.u16.u32 	%rs9, %r40;
	// begin inline asm
	{cvt.f32.f16 %f7, %rs9;}

	// end inline asm
	mul.f32 	%f11, %f44, %f7;
	// begin inline asm
	{  cvt.rn.bf16.f32 %rs10, %f8;}

	// end inline asm
	// begin inline asm
	{  cvt.rn.bf16.f32 %rs11, %f9;}

	// end inline asm
	// begin inline asm
	{  cvt.rn.bf16.f32 %rs12, %f10;}

	// end inline asm
	// begin inline asm
	{  cvt.rn.bf16.f32 %rs13, %f11;}

	// end inline asm
	st.global.v4.u16 	[%rd43], {%rs10, %rs11, %rs12, %rs13};
	add.s64 	%rd43, %rd43, %rd6;
	add.s64 	%rd42, %rd42, %rd8;
	add.s32 	%r71, %r71, 1;
	setp.ne.s32 	%p5, %r71, 0;
	@%p5 bra 	$L__BB6_6;
$L__BB6_7:
	setp.lt.u32 	%p6, %r5, 3;
	@%p6 bra 	$L__BB6_10;
	add.s64 	%rd13, %rd2, %rd4;
	shl.b64 	%rd25, %rd4, 1;
	add.s64 	%rd14, %rd1, %rd25;
	shl.b32 	%r43, %r4, 1;
	add.s32 	%r75, %r76, %r43;
	shl.b32 	%r12, %r4, 2;
	mad.lo.s32 	%r74, %r4, 3, %r76;
	add.s32 	%r73, %r4, %r76;
$L__BB6_9:
	mul.wide.u32 	%rd26, %r76, 4;
	add.s64 	%rd27, %rd13, %rd26;
	ld.global.nc.u32 	%r60, [%rd27];
	cvt.u16.u32 	%rs64, %r60;
	shr.u16 	%rs18, %rs64, 8;
	{ .reg .b16 tmp; mov.b32 {tmp, %rs65}, %r60; }
	shr.u32 	%r61, %r60, 24;
	cvt.u16.u32 	%rs22, %r61;
	and.b16  	%rs16, %rs64, 255;
	// begin inline asm
	{cvt.rn.f16x2.e4m3x2 %r44, %rs16;}

	// end inline asm
	cvt.u16.u32 	%rs17, %r44;
	// begin inline asm
	{cvt.f32.f16 %f12, %rs17;}

	// end inline asm
	mul.f32 	%f16, %f44, %f12;
	// begin inline asm
	{cvt.rn.f16x2.e4m3x2 %r45, %rs18;}

	// end inline asm
	cvt.u16.u32 	%rs19, %r45;
	// begin inline asm
	{cvt.f32.f16 %f13, %rs19;}

	// end inline asm
	mul.f32 	%f17, %f44, %f13;
	and.b16  	%rs20, %rs65, 255;
	// begin inline asm
	{cvt.rn.f16x2.e4m3x2 %r46, %rs20;}

	// end inline asm
	cvt.u16.u32 	%rs21, %r46;
	// begin inline asm
	{cvt.f32.f16 %f14, %rs21;}

	// end inline asm
	mul.f32 	%f18, %f44, %f14;
	// begin inline asm
	{cvt.rn.f16x2.e4m3x2 %r47, %rs22;}

	// end inline asm
	cvt.u16.u32 	%rs23, %r47;
	// begin inline asm
	{cvt.f32.f16 %f15, %rs23;}

	// end inline asm
	mul.f32 	%f19, %f44, %f15;
	// begin inline asm
	{  cvt.rn.bf16.f32 %rs24, %f16;}

	// end inline asm
	// begin inline asm
	{  cvt.rn.bf16.f32 %rs25, %f17;}

	// end inline asm
	// begin inline asm
	{  cvt.rn.bf16.f32 %rs26, %f18;}

	// end inline asm
	// begin inline asm
	{  cvt.rn.bf16.f32 %rs27, %f19;}

	// end inline asm
	mul.wide.u32 	%rd28, %r76, 8;
	add.s64 	%rd29, %rd14, %rd28;
	st.global.v4.u16 	[%rd29], {%rs24, %rs25, %rs26, %rs27};
	add.s32 	%r62, %r76, %r4;
	mul.wide.u32 	%rd30, %r73, 4;
	add.s64 	%rd31, %rd13, %rd30;
	ld.global.nc.u32 	%r63, [%rd31];
	cvt.u16.u32 	%rs66, %r63;
	shr.u16 	%rs30, %rs66, 8;
	{ .reg .b16 tmp; mov.b32 {tmp, %rs67}, %r63; }
	shr.u32 	%r64, %r63, 24;
	cvt.u16.u32 	%rs34, %r64;
	and.b16  	%rs28, %rs66, 255;
	// begin inline asm
	{cvt.rn.f16x2.e4m3x2 %r48, %rs28;}

	// end inline asm
	cvt.u16.u32 	%rs29, %r48;
	// begin inline asm
	{cvt.f32.f16 %f20, %rs29;}

	// end inline asm
	mul.f32 	%f24, %f44, %f20;
	// begin inline asm
	{cvt.rn.f16x2.e4m3x2 %r49, %rs30;}

	// end inline asm
	cvt.u16.u32 	%rs31, %r49;
	// begin inline asm
	{cvt.f32.f16 %f21, %rs31;}

	// end inline asm
	mul.f32 	%f25, %f44, %f21;
	and.b16  	%rs32, %rs67, 255;
	// begin inline asm
	{cvt.rn.f16x2.e4m3x2 %r50, %rs32;}

	// end inline asm
	cvt.u16.u32 	%rs33, %r50;
	// begin inline asm
	{cvt.f32.f16 %f22, %rs33;}

	// end inline asm
	mul.f32 	%f26, %f44, %f22;
	// begin inline asm
	{cvt.rn.f16x2.e4m3x2 %r51, %rs34;}

	// end inline asm
	cvt.u16.u32 	%rs35, %r51;
	// begin inline asm
	{cvt.f32.f16 %f23, %rs35;}

	// end inline asm
	mul.f32 	%f27, %f44, %f23;
	// begin inline asm
	{  cvt.rn.bf16.f32 %rs36, %f24;}

	// end inline asm
	// begin inline asm
	{  cvt.rn.bf16.f32 %rs37, %f25;}

	// end inline asm
	// begin inline asm
	{  cvt.rn.bf16.f32 %rs38, %f26;}

	// end inline asm
	// begin inline asm
	{  cvt.rn.bf16.f32 %rs39, %f27;}

	// end inline asm
	mul.wide.u32 	%rd32, %r73, 8;
	add.s64 	%rd33, %rd14, %rd32;
	st.global.v4.u16 	[%rd33], {%rs36, %rs37, %rs38, %rs39};
	add.s32 	%r65, %r62, %r4;
	mul.wide.u32 	%rd34, %r75, 4;
	add.s64 	%rd35, %rd13, %rd34;
	ld.global.nc.u32 	%r66, [%rd35];
	cvt.u16.u32 	%rs68, %r66;
	shr.u16 	%rs42, %rs68, 8;
	{ .reg .b16 tmp; mov.b32 {tmp, %rs69}, %r66; }
	shr.u32 	%r67, %r66, 24;
	cvt.u16.u32 	%rs46, %r67;
	and.b16  	%rs40, %rs68, 255;
	// begin inline asm
	{cvt.rn.f16x2.e4m3x2 %r52, %rs40;}

	// end inline asm
	cvt.u16.u32 	%rs41, %r52;
	// begin inline asm
	{cvt.f32.f16 %f28, %rs41;}

	// end inline asm
	mul.f32 	%f32, %f44, %f28;
	// begin inline asm
	{cvt.rn.f16x2.e4m3x2 %r53, %rs42;}

	// end inline asm
	cvt.u16.u32 	%rs43, %r53;
	// begin inline asm
	{cvt.f32.f16 %f29, %rs43;}

	// end inline asm
	mul.f32 	%f33, %f44, %f29;
	and.b16  	%rs44, %rs69, 255;
	// begin inline asm
	{cvt.rn.f16x2.e4m3x2 %r54, %rs44;}

	// end inline asm
	cvt.u16.u32 	%rs45, %r54;
	// begin inline asm
	{cvt.f32.f16 %f30, %rs45;}

	// end inline asm
	mul.f32 	%f34, %f44, %f30;
	// begin inline asm
	{cvt.rn.f16x2.e4m3x2 %r55, %rs46;}

	// end inline asm
	cvt.u16.u32 	%rs47, %r55;
	// begin inline asm
	{cvt.f32.f16 %f31, %rs47;}

	// end inline asm
	mul.f32 	%f35, %f44, %f31;
	// begin inline asm
	{  cvt.rn.bf16.f32 %rs48, %f32;}

	// end inline asm
	// begin inline asm
	{  cvt.rn.bf16.f32 %rs49, %f33;}

	// end inline asm
	// begin inline asm
	{  cvt.rn.bf16.f32 %rs50, %f34;}

	// end inline asm
	// begin inline asm
	{  cvt.rn.bf16.f32 %rs51, %f35;}

	// end inline asm
	mul.wide.u32 	%rd36, %r75, 8;
	add.s64 	%rd37, %rd14, %rd36;
	st.global.v4.u16 	[%rd37], {%rs48, %rs49, %rs50, %rs51};
	add.s32 	%r68, %r65, %r4;
	mul.wide.u32 	%rd38, %r74, 4;
	add.s64 	%rd39, %rd13, %rd38;
	ld.global.nc.u32 	%r69, [%rd39];
	cvt.u16.u32 	%rs70, %r69;
	shr.u16 	%rs54, %rs70, 8;
	{ .reg .b16 tmp; mov.b32 {tmp, %rs71}, %r69; }
	shr.u32 	%r70, %r69, 24;
	cvt.u16.u32 	%rs58, %r70;
	and.b16  	%rs52, %rs70, 255;
	// begin inline asm
	{cvt.rn.f16x2.e4m3x2 %r56, %rs52;}

	// end inline asm
	cvt.u16.u32 	%rs53, %r56;
	// begin inline asm
	{cvt.f32.f16 %f36, %rs53;}

	// end inline asm
	mul.f32 	%f40, %f44, %f36;
	// begin inline asm
	{cvt.rn.f16x2.e4m3x2 %r57, %rs54;}

	// end inline asm
	cvt.u16.u32 	%rs55, %r57;
	// begin inline asm
	{cvt.f32.f16 %f37, %rs55;}

	// end inline asm
	mul.f32 	%f41, %f44, %f37;
	and.b16  	%rs56, %rs71, 255;
	// begin inline asm
	{cvt.rn.f16x2.e4m3x2 %r58, %rs56;}

	// end inline asm
	cvt.u16.u32 	%rs57, %r58;
	// begin inline asm
	{cvt.f32.f16 %f38, %rs57;}

	// end inline asm
	mul.f32 	%f42, %f44, %f38;
	// begin inline asm
	{cvt.rn.f16x2.e4m3x2 %r59, %rs58;}

	// end inline asm
	cvt.u16.u32 	%rs59, %r59;
	// begin inline asm
	{cvt.f32.f16 %f39, %rs59;}

	// end inline asm
	mul.f32 	%f43, %f44, %f39;
	// begin inline asm
	{  cvt.rn.bf16.f32 %rs60, %f40;}

	// end inline asm
	// begin inline asm
	{  cvt.rn.bf16.f32 %rs61, %f41;}

	// end inline asm
	// begin inline asm
	{  cvt.rn.bf16.f32 %rs62, %f42;}

	// end inline asm
	// begin inline asm
	{  cvt.rn.bf16.f32 %rs63, %f43;}

	// end inline asm
	mul.wide.u32 	%rd40, %r74, 8;
	add.s64 	%rd41, %rd14, %rd40;
	st.global.v4.u16 	[%rd41], {%rs60, %rs61, %rs62, %rs63};
	add.s32 	%r76, %r68, %r4;
	add.s32 	%r75, %r75, %r12;
	add.s32 	%r74, %r74, %r12;
	add.s32 	%r73, %r73, %r12;
	setp.lt.s32 	%p7, %r76, %r3;
	@%p7 bra 	$L__BB6_9;
$L__BB6_10:
	ret;

}


// ===== COMPILED SASS (sm_100) =====

	.target	sm_100

	.elftype	@"ET_EXEC"


//--------------------- .note.nv.tkinfo           --------------------------
	.section	.note.nv.tkinfo,"",@"SHT_NOTE"
	.sectionflags	@"SHF_NOTE_NV_TKINFO"
	.tkinfo
        /*0018*/ 	.word	0x00000002
        /*0030*/ 	.string	""
        /*0030*/ 	.string	"ptxas"
        /*0030*/ 	.string	"Cuda compilation tools, release 13.0, V13.0.88"
        /*0030*/ 	.string	"Build cuda_13.0.r13.0/compiler.36424714_0"
        /*0030*/ 	.string	"-arch sm_100 -m 64 "



//--------------------- .note.nv.cuinfo           --------------------------
	.section	.note.nv.cuinfo,"",@"SHT_NOTE"
	.sectionflags	@"SHF_NOTE_NV_CUINFO"
        /*0018*/ 	.short	0x0002
        /*001a*/ 	.short	0x0064
        /*001c*/ 	.short	0x0082
	.zero		2


//--------------------- .nv.info                  --------------------------
	.section	.nv.info,"",@"SHT_CUDA_INFO"
	.align	4


	//----- nvinfo : EIATTR_REGCOUNT
	.align		4
        /*0000*/ 	.byte	0x04, 0x2f
        /*0002*/ 	.short	(.L_1 - .L_0)
	.align		4
.L_0:
        /*0004*/ 	.word	index@(fp8_static_quant_bf16)
        /*0008*/ 	.word	0x0000000f


	//----- nvinfo : EIATTR_FRAME_SIZE
	.align		4
.L_1:
        /*000c*/ 	.byte	0x04, 0x11
        /*000e*/ 	.short	(.L_3 - .L_2)
	.align		4
.L_2:
        /*0010*/ 	.word	index@($__internal_4_$__cuda_sm20_rcp_rn_f32_slowpath)
        /*0014*/ 	.word	0x00000000


	//----- nvinfo : EIATTR_FRAME_SIZE
	.align		4
.L_3:
        /*0018*/ 	.byte	0x04, 0x11
        /*001a*/ 	.short	(.L_5 - .L_4)
	.align		4
.L_4:
        /*001c*/ 	.word	index@(fp8_static_quant_bf16)
        /*0020*/ 	.word	0x00000000


	//----- nvinfo : EIATTR_REGCOUNT
	.align		4
.L_5:
        /*0024*/ 	.byte	0x04, 0x2f
        /*0026*/ 	.short	(.L_7 - .L_6)
	.align		4
.L_6:
        /*0028*/ 	.word	index@(fp8_compute_absmax_bf16)
        /*002c*/ 	.word	0x0000000d


	//----- nvinfo : EIATTR_FRAME_SIZE
	.align		4
.L_7:
        /*0030*/ 	.byte	0x04, 0x11
        /*0032*/ 	.short	(.L_9 - .L_8)
	.align		4
.L_8:
        /*0034*/ 	.word	index@(fp8_compute_absmax_bf16)
        /*0038*/ 	.word	0x00000000


	//----- nvinfo : EIATTR_REGCOUNT
	.align		4
.L_9:
        /*003c*/ 	.byte	0x04, 0x2f
        /*003e*/ 	.short	(.L_11 - .L_10)
	.align		4
.L_10:
        /*0040*/ 	.word	index@(fp8_compute_scales_bf16)
        /*0044*/ 	.word	0x0000000f


	//----- nvinfo : EIATTR_FRAME_SIZE
	.align		4
.L_11:
        /*0048*/ 	.byte	0x04, 0x11
        /*004a*/ 	.short	(.L_13 - .L_12)
	.align		4
.L_12:
        /*004c*/ 	.word	index@($__internal_3_$__cuda_sm3x_div_rn_noftz_f32_slowpath)
        /*0050*/ 	.word	0x00000000


	//----- nvinfo : EIATTR_FRAME_SIZE
	.align		4
.L_13:
        /*0054*/ 	.byte	0x04, 0x11
        /*0056*/ 	.short	(.L_15 - .L_14)
	.align		4
.L_14:
        /*0058*/ 	.word	index@(fp8_compute_scales_bf16)
        /*005c*/ 	.word	0x00000000


	//----- nvinfo : EIATTR_REGCOUNT
	.align		4
.L_15:
        /*0060*/ 	.byte	0x04, 0x2f
        /*0062*/ 	.short	(.L_17 - .L_16)
	.align		4
.L_16:
        /*0064*/ 	.word	index@(fp8_dynamic_per_token_quant_bf16)
        /*0068*/ 	.word	0x00000014


	//----- nvinfo : EIATTR_FRAME_SIZE
	.align		4
.L_17:
        /*006c*/ 	.byte	0x04, 0x11
        /*006e*/ 	.short	(.L_19 - .L_18)
	.align		4
.L_18:
        /*0070*/ 	.word	index@($__internal_2_$__cuda_sm3x_div_rn_noftz_f32_slowpath)
        /*0074*/ 	.word	0x00000000


	//----- nvinfo : EIATTR_FRAME_SIZE
	.align		4
.L_19:
        /*0078*/ 	.byte	0x04, 0x11
        /*007a*/ 	.short	(.L_21 - .L_20)
	.align		4
.L_20:
        /*007c*/ 	.word	index@($__internal_1_$__cuda_sm20_rcp_rn_f32_slowpath)
        /*0080*/ 	.word	0x00000000


	//----- nvinfo : EIATTR_FRAME_SIZE
	.align		4
.L_21:
        /*0084*/ 	.byte	0x04, 0x11
        /*0086*/ 	.short	(.L_23 - .L_22)
	.align		4
.L_22:
        /*0088*/ 	.word	index@(fp8_dynamic_per_token_quant_bf16)
        /*008c*/ 	.word	0x00000000


	//----- nvinfo : EIATTR_REGCOUNT
	.align		4
.L_23:
        /*0090*/ 	.byte	0x04, 0x2f
        /*0092*/ 	.short	(.L_25 - .L_24)
	.align		4
.L_24:
        /*0094*/ 	.word	index@(fp8_dequant_bf16)
        /*0098*/ 	.word	0x0000000c


	//----- nvinfo : EIATTR_FRAME_SIZE
	.align		4
.L_25:
        /*009c*/ 	.byte	0x04, 0x11
        /*009e*/ 	.short	(.L_27 - .L_26)
	.align		4
.L_26:
        /*00a0*/ 	.word	index@(fp8_dequant_bf16)
        /*00a4*/ 	.word	0x00000000


	//----- nvinfo : EIATTR_REGCOUNT
	.align		4
.L_27:
        /*00a8*/ 	.byte	0x04, 0x2f
        /*00aa*/ 	.short	(.L_29 - .L_28)
	.align		4
.L_28:
        /*00ac*/ 	.word	index@(fp8_static_quant_bf16_vec4)
        /*00b0*/ 	.word	0x00000020


	//----- nvinfo : EIATTR_FRAME_SIZE
	.align		4
.L_29:
        /*00b4*/ 	.byte	0x04, 0x11
        /*00b6*/ 	.short	(.L_31 - .L_30)
	.align		4
.L_30:
        /*00b8*/ 	.word	index@($__internal_0_$__cuda_sm20_rcp_rn_f32_slowpath)
        /*00bc*/ 	.word	0x00000000


	//----- nvinfo : EIATTR_FRAME_SIZE
	.align		4
.L_31:
        /*00c0*/ 	.byte	0x04, 0x11
        /*00c2*/ 	.short	(.L_33 - .L_32)
	.align		4
.L_32:
        /*00c4*/ 	.word	index@(fp8_static_quant_bf16_vec4)
        /*00c8*/ 	.word	0x00000000


	//----- nvinfo : EIATTR_REGCOUNT
	.align		4
.L_33:
        /*00cc*/ 	.byte	0x04, 0x2f
        /*00ce*/ 	.short	(.L_35 - .L_34)
	.align		4
.L_34:
        /*00d0*/ 	.word	index@(fp8_dequant_bf16_vec4)
        /*00d4*/ 	.word	0x00000020


	//----- nvinfo : EIATTR_FRAME_SIZE
	.align		4
.L_35:
        /*00d8*/ 	.byte	0x04, 0x11
        /*00da*/ 	.short	(.L_37 - .L_36)
	.align		4
.L_36:
        /*00dc*/ 	.word	index@(fp8_dequant_bf16_vec4)
        /*00e0*/ 	.word	0x00000000


	//----- nvinfo : EIATTR_MIN_STACK_SIZE
	.align		4
.L_37:
        /*00e4*/ 	.byte	0x04, 0x12
        /*00e6*/ 	.short	(.L_39 - .L_38)
	.align		4
.L_38:
        /*00e8*/ 	.word	index@(fp8_dequant_bf16_vec4)
        /*00ec*/ 	.word	0x00000000


	//----- nvinfo : EIATTR_MIN_STACK_SIZE
	.align		4
.L_39:
        /*00f0*/ 	.byte	0x04, 0x12
        /*00f2*/ 	.short	(.L_41 - .L_40)
	.align		4
.L_40:
        /*00f4*/ 	.word	index@(fp8_static_quant_bf16_vec4)
        /*00f8*/ 	.word	0x00000000


	//----- nvinfo : EIATTR_MIN_STACK_SIZE
	.align		4
.L_41:
        /*00fc*/ 	.byte	0x04, 0x12
        /*00fe*/ 	.short	(.L_43 - .L_42)
	.align		4
.L_42:
        /*0100*/ 	.word	index@(fp8_dequant_bf16)
        /*0104*/ 	.word	0x00000000


	//----- nvinfo : EIATTR_MIN_STACK_SIZE
	.align		4
.L_43:
        /*0108*/ 	.byte	0x04, 0x12
        /*010a*/ 	.short	(.L_45 - .L_44)
	.align		4
.L_44:
        /*010c*/ 	.word	index@(fp8_dynamic_per_token_quant_bf16)
        /*0110*/ 	.word	0x00000000


	//----- nvinfo : EIATTR_MIN_STACK_SIZE
	.align		4
.L_45:
        /*0114*/ 	.byte	0x04, 0x12
        /*0116*/ 	.short	(.L_47 - .L_46)
	.align		4
.L_46:
        /*0118*/ 	.word	index@(fp8_compute_scales_bf16)
        /*011c*/ 	.word	0x00000000


	//----- nvinfo : EIATTR_MIN_STACK_SIZE
	.align		4
.L_47:
        /*0120*/ 	.byte	0x04, 0x12
        /*0122*/ 	.short	(.L_49 - .L_48)
	.align		4
.L_48:
        /*0124*/ 	.word	index@(fp8_compute_absmax_bf16)
        /*0128*/ 	.word	0x00000000


	//----- nvinfo : EIATTR_MIN_STACK_SIZE
	.align		4
.L_49:
        /*012c*/ 	.byte	0x04, 0x12
        /*012e*/ 	.short	(.L_51 - .L_50)
	.align		4
.L_50:
        /*0130*/ 	.word	index@(fp8_static_quant_bf16)
        /*0134*/ 	.word	0x00000000
.L_51:


//--------------------- .nv.compat                --------------------------
	.section	.nv.compat,"",@"SHT_CUDA_COMPAT_INFO"
	.align	4
        /*0000*/ 	.byte	0x02, 0x09, 0x00, 0x00, 0x02, 0x02, 0x02, 0x00, 0x02, 0x05, 0x05, 0x00, 0x03, 0x07, 0x01, 0x01
        /*0010*/ 	.byte	0x02, 0x03, 0x00, 0x00, 0x02, 0x06, 0x01, 0x00, 0x04, 0x0b, 0x08, 0x00, 0x01, 0x00, 0x00, 0x00
        /*0020*/ 	.byte	0x00, 0x00, 0x00, 0x00


//--------------------- .nv.info.fp8_dequant_bf16_vec4 --------------------------
	.section	.nv.info.fp8_dequant_bf16_vec4,"",@"SHT_CUDA_INFO"
	.sectionflags	@""
	.align	4


	//----- nvinfo : EIATTR_CUDA_API_VERSION
	.align		4
        /*0000*/ 	.byte	0x04, 0x37
        /*0002*/ 	.short	(.L_53 - .L_52)
.L_52:
        /*0004*/ 	.word	0x00000082


	//----- nvinfo : EIATTR_KPARAM_INFO
	.align		4
.L_53:
        /*0008*/ 	.byte	0x04, 0x17
        /*000a*/ 	.short	(.L_55 - .L_54)
.L_54:
        /*000c*/ 	.word	0x00000000
        /*0010*/ 	.short	0x0004
        /*0012*/ 	.short	0x001c
        /*0014*/ 	.byte	0x00, 0xf0, 0x05, 0x00


	//----- nvinfo : EIATTR_KPARAM_INFO
	.align		4
.L_55:
        /*0018*/ 	.byte	0x04, 0x17
        /*001a*/ 	.short	(.L_57 - .L_56)
.L_56:
        /*001c*/ 	.word	0x00000000
        /*0020*/ 	.short	0x0003
        /*0022*/ 	.short	0x0018
        /*0024*/ 	.byte	0x00, 0xf0, 0x11, 0x00


	//----- nvinfo : EIATTR_KPARAM_INFO
	.align		4
.L_57:
        /*0028*/ 	.byte	0x04, 0x17
        /*002a*/ 	.short	(.L_59 - .L_58)
.L_58:
        /*002c*/ 	.word	0x00000000
        /*0030*/ 	.short	0x0002
        /*0032*/ 	.short	0x0010
        /*0034*/ 	.byte	0x00, 0xf5, 0x21, 0x00


	//----- nvinfo : EIATTR_KPARAM_INFO
	.align		4
.L_59:
        /*0038*/ 	.byte	0x04, 0x17
        /*003a*/ 	.short	(.L_61 - .L_60)
.L_60:
        /*003c*/ 	.word	0x00000000
        /*0040*/ 	.short	0x0001
        /*0042*/ 	.short	0x0008
        /*0044*/ 	.byte	0x00, 0xf5, 0x21, 0x00


	//----- nvinfo : EIATTR_KPARAM_INFO
	.align		4
.L_61:
        /*0048*/ 	.byte	0x04, 0x17
        /*004a*/ 	.short	(.L_63 - .L_62)
.L_62:
        /*004c*/ 	.word	0x00000000
        /*0050*/ 	.short	0x0000
        /*0052*/ 	.short	0x0000
        /*0054*/ 	.byte	0x00, 0xf5, 0x21, 0x00


	//----- nvinfo : EIATTR_SPARSE_MMA_MASK
	.align		4
.L_63:
        /*0058*/ 	.byte	0x03, 0x50
        /*005a*/ 	.short	0x0000


	//----- nvinfo : EIATTR_MAXREG_COUNT
	.align		4
        /*005c*/ 	.byte	0x03, 0x1b
        /*005e*/ 	.short	0x00ff


	//----- nvinfo : EIATTR_MERCURY_ISA_VERSION
	.align		4
        /*0060*/ 	.byte	0x03, 0x5f
        /*0062*/ 	.short	0x0101


	//----- nvinfo : EIATTR_VRC_CTA_INIT_COUNT
	.align		4
        /*0064*/ 	.byte	0x02, 0x4a
	.zero		1
	.zero		1


	//----- nvinfo : EIATTR_EXIT_INSTR_OFFSETS
	.align		4
        /*0068*/ 	.byte	0x04, 0x1c
        /*006a*/ 	.short	(.L_65 - .L_64)


	//   ....[0]....
.L_64:
        /*006c*/ 	.word	0x00000120


	//   ....[1]....
        /*0070*/ 	.word	0x00000620


	//   ....[2]....
        /*0074*/ 	.word	0x00000d30


	//----- nvinfo : EIATTR_CRS_STACK_SIZE
	.align		4
.L_65:
        /*0078*/ 	.byte	0x04, 0x1e
        /*007a*/ 	.short	(.L_67 - .L_66)
.L_66:
        /*007c*/ 	.word	0x00000000


	//----- nvinfo : EIATTR_CBANK_PARAM_SIZE
	.align		4
.L_67:
        /*0080*/ 	.byte	0x03, 0x19
        /*0082*/ 	.short	0x001d


	//----- nvinfo : EIATTR_PARAM_CBANK
	.align		4
        /*0084*/ 	.byte	0x04, 0x0a
        /*0086*/ 	.short	(.L_69 - .L_68)
	.align		4
.L_68:
        /*0088*/ 	.word	index@(.nv.constant0.fp8_dequant_bf16_vec4)
        /*008c*/ 	.short	0x0380
        /*008e*/ 	.short	0x001d


	//----- nvinfo : EIATTR_SW_WAR
	.align		4
.L_69:
        /*0090*/ 	.byte	0x04, 0x36
        /*0092*/ 	.short	(.L_71 - .L_70)
.L_70:
        /*0094*/ 	.word	0x00000008
.L_71:


//--------------------- .nv.info.fp8_static_quant_bf16_vec4 --------------------------
	.section	.nv.info.fp8_static_quant_bf16_vec4,"",@"SHT_CUDA_INFO"
	.sectionflags	@""
	.align	4


	//----- nvinfo : EIATTR_CUDA_API_VERSION
	.align		4
        /*0000*/ 	.byte	0x04, 0x37
        /*0002*/ 	.short	(.L_73 - .L_72)
.L_72:
        /*0004*/ 	.word	0x00000082


	//----- nvinfo : EIATTR_KPARAM_INFO
	.align		4
.L_73:
        /*0008*/ 	.byte	0x04, 0x17
        /*000a*/ 	.short	(.L_75 - .L_74)
.L_74:
        /*000c*/ 	.word	0x00000000
        /*0010*/ 	.short	0x0004
        /*0012*/ 	.short	0x001c
        /*0014*/ 	.byte	0x00, 0xf0, 0x05, 0x00


	//----- nvinfo : EIATTR_KPARAM_INFO
	.align		4
.L_75:
        /*0018*/ 	.byte	0x04, 0x17
        /*001a*/ 	.short	(.L_77 - .L_76)
.L_76:
        /*001c*/ 	.word	0x00000000
        /*0020*/ 	.short	0x0003
        /*0022*/ 	.short	0x0018
        /*0024*/ 	.byte	0x00, 0xf0, 0x11, 0x00


	//----- nvinfo : EIATTR_KPARAM_INFO
	.align		4
.L_77:
        /*0028*/ 	.byte	0x04, 0x17
        /*002a*/ 	.short	(.L_79 - .L_78)
.L_78:
        /*002c*/ 	.word	0x00000000
        /*0030*/ 	.short	0x0002
        /*0032*/ 	.short	0x0010
        /*0034*/ 	.byte	0x00, 0xf5, 0x21, 0x00


	//----- nvinfo : EIATTR_KPARAM_INFO
	.align		4
.L_79:
        /*0038*/ 	.byte	0x04, 0x17
        /*003a*/ 	.short	(.L_81 - .L_80)
.L_80:
        /*003c*/ 	.word	0x00000000
        /*0040*/ 	.short	0x0001
        /*0042*/ 	.short	0x0008
        /*0044*/ 	.byte	0x00, 0xf5, 0x21, 0x00


	//----- nvinfo : EIATTR_KPARAM_INFO
	.align		4
.L_81:
        /*0048*/ 	.byte	0x04, 0x17
        /*004a*/ 	.short	(.L_83 - .L_82)
.L_82:
        /*004c*/ 	.word	0x00000000
        /*0050*/ 	.short	0x0000
        /*0052*/ 	.short	0x0000
        /*0054*/ 	.byte	0x00, 0xf5, 0x21, 0x00


	//----- nvinfo : EIATTR_SPARSE_MMA_MASK
	.align		4
.L_83:
        /*0058*/ 	.byte	0x03, 0x50
        /*005a*/ 	.short	0x0000


	//----- nvinfo : EIATTR_MAXREG_COUNT
	.align		4
        /*005c*/ 	.byte	0x03, 0x1b
        /*005e*/ 	.short	0x00ff


	//----- nvinfo : EIATTR_MERCURY_ISA_VERSION
	.align		4
        /*0060*/ 	.byte	0x03, 0x5f
        /*0062*/ 	.short	0x0101


	//----- nvinfo : EIATTR_VRC_CTA_INIT_COUNT
	.align		4
        /*0064*/ 	.byte	0x02, 0x4a
	.zero		1
	.zero		1


	//----- nvinfo : EIATTR_EXIT_INSTR_OFFSETS
	.align		4
        /*0068*/ 	.byte	0x04, 0x1c
        /*006a*/ 	.short	(.L_85 - .L_84)


	//   ....[0]....
.L_84:
        /*006c*/ 	.word	0x000001e0


	//   ....[1]....
        /*0070*/ 	.word	0x000006b0


	//   ....[2]....
        /*0074*/ 	.word	0x00000e40


	//----- nvinfo : EIATTR_CRS_STACK_SIZE
	.align		4
.L_85:
        /*0078*/ 	.byte	0x04, 0x1e
        /*007a*/ 	.short	(.L_87 - .L_86)
.L_86:
        /*007c*/ 	.word	0x00000000


	//----- nvinfo : EIATTR_CBANK_PARAM_SIZE
	.align		4
.L_87:
        /*0080*/ 	.byte	0x03, 0x19
        /*0082*/ 	.short	0x001d


	//----- nvinfo : EIATTR_PARAM_CBANK
	.align		4
        /*0084*/ 	.byte	0x04, 0x0a
        /*0086*/ 	.short	(.L_89 - .L_88)
	.align		4
.L_88:
        /*0088*/ 	.word	index@(.nv.constant0.fp8_static_quant_bf16_vec4)
        /*008c*/ 	.short	0x0380
        /*008e*/ 	.short	0x001d


	//----- nvinfo : EIATTR_SW_WAR
	.align		4
.L_89:
        /*0090*/ 	.byte	0x04, 0x36
        /*0092*/ 	.short	(.L_91 - .L_90)
.L_90:
        /*0094*/ 	.word	0x00000008
.L_91:


//--------------------- .nv.info.fp8_dequant_bf16 --------------------------
	.section	.nv.info.fp8_dequant_bf16,"",@"SHT_CUDA_INFO"
	.sectionflags	@""
	.align	4


	//----- nvinfo : EIATTR_CUDA_API_VERSION
	.align		4
        /*0000*/ 	.byte	0x04, 0x37
        /*0002*/ 	.short	(.L_93 - .L_92)
.L_92:
        /*0004*/ 	.word	0x00000082


	//----- nvinfo : EIATTR_KPARAM_INFO
	.align		4
.L_93:
        /*0008*/ 	.byte	0x04, 0x17
        /*000a*/ 	.short	(.L_95 - .L_94)
.L_94:
        /*000c*/ 	.word	0x00000000
        /*0010*/ 	.short	0x0004
        /*0012*/ 	.short	0x001c
        /*0014*/ 	.byte	0x00, 0xf0, 0x05, 0x00


	//----- nvinfo : EIATTR_KPARAM_INFO
	.align		4
.L_95:
        /*0018*/ 	.byte	0x04, 0x17
        /*001a*/ 	.short	(.L_97 - .L_96)
.L_96:
        /*001c*/ 	.word	0x00000000
        /*0020*/ 	.short	0x0003
        /*0022*/ 	.short	0x0018
        /*0024*/ 	.byte	0x00, 0xf0, 0x11, 0x00


	//----- nvinfo : EIATTR_KPARAM_INFO
	.align		4
.L_97:
        /*0028*/ 	.byte	0x04, 0x17
        /*002a*/ 	.short	(.L_99 - .L_98)
.L_98:
        /*002c*/ 	.word	0x00000000
        /*0030*/ 	.short	0x0002
        /*0032*/ 	.short	0x0010
        /*0034*/ 	.byte	0x00, 0xf5, 0x21, 0x00


	//----- nvinfo : EIATTR_KPARAM_INFO
	.align		4
.L_99:
        /*0038*/ 	.byte	0x04, 0x17
        /*003a*/ 	.short	(.L_101 - .L_100)
.L_100:
        /*003c*/ 	.word	0x00000000
        /*0040*/ 	.short	0x0001
        /*0042*/ 	.short	0x0008
        /*0044*/ 	.byte	0x00, 0xf5, 0x21, 0x00


	//----- nvinfo : EIATTR_KPARAM_INFO
	.align		4
.L_101:
        /*0048*/ 	.byte	0x04, 0x17
        /*004a*/ 	.short	(.L_103 - .L_102)
.L_102:
        /*004c*/ 	.word	0x00000000
        /*0050*/ 	.short	0x0000
        /*0052*/ 	.short	0x0000
        /*0054*/ 	.byte	0x00, 0xf5, 0x21, 0x00


	//----- nvinfo : EIATTR_SPARSE_MMA_MASK
	.align		4
.L_103:
        /*0058*/ 	.byte	0x03, 0x50
        /*005a*/ 	.short	0x0000


	//----- nvinfo : EIATTR_MAXREG_COUNT
	.align		4
        /*005c*/ 	.byte	0x03, 0x1b
        /*005e*/ 	.short	0x00ff


	//----- nvinfo : EIATTR_MERCURY_ISA_VERSION
	.align		4
        /*0060*/ 	.byte	0x03, 0x5f
        /*0062*/ 	.short	0x0101


	//----- nvinfo : EIATTR_VRC_CTA_INIT_COUNT
	.align		4
        /*0064*/ 	.byte	0x02, 0x4a
	.zero		1
	.zero		1


	//----- nvinfo : EIATTR_EXIT_INSTR_OFFSETS
	.align		4
        /*0068*/ 	.byte	0x04, 0x1c
        /*006a*/ 	.short	(.L_105 - .L_104)


	//   ....[0]....
.L_104:
        /*006c*/ 	.word	0x000000e0


	//   ....[1]....
        /*0070*/ 	.word	0x00000220


	//----- nvinfo : EIATTR_CRS_STACK_SIZE
	.align		4
.L_105:
        /*0074*/ 	.byte	0x04, 0x1e
        /*0076*/ 	.short	(.L_107 - .L_106)
.L_106:
        /*0078*/ 	.word	0x00000000


	//----- nvinfo : EIATTR_CBANK_PARAM_SIZE
	.align		4
.L_107:
        /*007c*/ 	.byte	0x03, 0x19
        /*007e*/ 	.short	0x001d


	//----- nvinfo : EIATTR_PARAM_CBANK
	.align		4
        /*0080*/ 	.byte	0x04, 0x0a
        /*0082*/ 	.short	(.L_109 - .L_108)
	.align		4
.L_108:
        /*0084*/ 	.word	index@(.nv.constant0.fp8_dequant_bf16)
        /*0088*/ 	.short	0x0380
        /*008a*/ 	.short	0x001d


	//----- nvinfo : EIATTR_SW_WAR
	.align		4
.L_109:
        /*008c*/ 	.byte	0x04, 0x36
        /*008e*/ 	.short	(.L_111 - .L_110)
.L_110:
        /*0090*/ 	.word	0x00000008
.L_111:


//--------------------- .nv.info.fp8_dynamic_per_token_quant_bf16 --------------------------
	.section	.nv.info.fp8_dynamic_per_token_quant_bf16,"",@"SHT_CUDA_INFO"
	.sectionflags	@""
	.align	4


	//----- nvinfo : EIATTR_CUDA_API_VERSION
	.align		4
        /*0000*/ 	.byte	0x04, 0x37
        /*0002*/ 	.short	(.L_113 - .L_112)
.L_112:
        /*0004*/ 	.word	0x00000082


	//----- nvinfo : EIATTR_KPARAM_INFO
	.align		4
.L_113:
        /*0008*/ 	.byte	0x04, 0x17
        /*000a*/ 	.short	(.L_115 - .L_114)
.L_114:
        /*000c*/ 	.word	0x00000000
        /*0010*/ 	.short	0x0003
        /*0012*/ 	.short	0x0018
        /*0014*/ 	.byte	0x00, 0xf0, 0x11, 0x00


	//----- nvinfo : EIATTR_KPARAM_INFO
	.align		4
.L_115:
        /*0018*/ 	.byte	0x04, 0x17
        /*001a*/ 	.short	(.L_117 - .L_116)
.L_116:
        /*001c*/ 	.word	0x00000000
        /*0020*/ 	.short	0x0002
        /*0022*/ 	.short	0x0010
        /*0024*/ 	.byte	0x00, 0xf5, 0x21, 0x00


	//----- nvinfo : EIATTR_KPARAM_INFO
	.align		4
.L_117:
        /*0028*/ 	.byte	0x04, 0x17
        /*002a*/ 	.short	(.L_119 - .L_118)
.L_118:
        /*002c*/ 	.word	0x00000000
        /*0030*/ 	.short	0x0001
        /*0032*/ 	.short	0x0008
        /*0034*/ 	.byte	0x00, 0xf5, 0x21, 0x00


	//----- nvinfo : EIATTR_KPARAM_INFO
	.align		4
.L_119:
        /*0038*/ 	.byte	0x04, 0x17
        /*003a*/ 	.short	(.L_121 - .L_120)
.L_120:
        /*003c*/ 	.word	0x00000000
        /*0040*/ 	.short	0x0000
        /*0042*/ 	.short	0x0000
        /*0044*/ 	.byte	0x00, 0xf5, 0x21, 0x00


	//----- nvinfo : EIATTR_SPARSE_MMA_MASK
	.align		4
.L_121:
        /*0048*/ 	.byte	0x03, 0x50
        /*004a*/ 	.short	0x0000


	//----- nvinfo : EIATTR_MAXREG_COUNT
	.align		4
        /*004c*/ 	.byte	0x03, 0x1b
        /*004e*/ 	.short	0x00ff


	//----- nvinfo : EIATTR_NUM_BARRIERS
	.align		4
        /*0050*/ 	.byte	0x02, 0x4c
        /*0052*/ 	.byte	0x01
	.zero		1


	//----- nvinfo : EIATTR_MERCURY_ISA_VERSION
	.align		4
        /*0054*/ 	.byte	0x03, 0x5f
        /*0056*/ 	.short	0x0101


	//----- nvinfo : EIATTR_COOP_GROUP_MASK_REGIDS
	.align		4
        /*0058*/ 	.byte	0x04, 0x29
        /*005a*/ 	.short	(.L_123 - .L_122)


	//   ....[0]....
.L_122:
        /*005c*/ 	.word	0xffffffff


	//   ....[1]....
        /*0060*/ 	.word	0xffffffff


	//   ....[2]....
        /*0064*/ 	.word	0xffffffff


	//   ....[3]....
        /*0068*/ 	.word	0xffffffff


	//   ....[4]....
        /*006c*/ 	.word	0xffffffff


	//   ....[5]....
        /*0070*/ 	.word	0xffffffff


	//   ....[6]....
        /*0074*/ 	.word	0xffffffff


	//   ....[7]....
        /*0078*/ 	.word	0xffffffff


	//   ....[8]....
        /*007c*/ 	.word	0xffffffff


	//   ....[9]....
        /*0080*/ 	.word	0xffffffff


	//   ....[10]....
        /*0084*/ 	.word	0x0500000c


	//   ....[11]....
        /*0088*/ 	.word	0x0500000c


	//   ....[12]....
        /*008c*/ 	.word	0x0500000c


	//   ....[13]....
        /*0090*/ 	.word	0x0500000c


	//   ....[14]....
        /*0094*/ 	.word	0x0500000c


	//----- nvinfo : EIATTR_COOP_GROUP_INSTR_OFFSETS
	.align		4
.L_123:
        /*0098*/ 	.byte	0x04, 0x28
        /*009a*/ 	.short	(.L_125 - .L_124)


	//   ....[0]....
.L_124:
        /*009c*/ 	.word	0x00000170


	//   ....[1]....
        /*00a0*/ 	.word	0x000001d0


	//   ....[2]....
        /*00a4*/ 	.word	0x00000230


	//   ....[3]....
        /*00a8*/ 	.word	0x00000250


	//   ....[4]....
        /*00ac*/ 	.word	0x00000270


	//   ....[5]....
        /*00b0*/ 	.word	0x00000390


	//   ....[6]....
        /*00b4*/ 	.word	0x000003b0


	//   ....[7]....
        /*00b8*/ 	.word	0x000003d0


	//   ....[8]....
        /*00bc*/ 	.word	0x000003f0


	//   ....[9]....
        /*00c0*/ 	.word	0x00000410


	//   ....[10]....
        /*00c4*/ 	.word	0x000008c0


	//   ....[11]....
        /*00c8*/ 	.word	0x00000930


	//   ....[12]....
        /*00cc*/ 	.word	0x000009a0


	//   ....[13]....
        /*00d0*/ 	.word	0x00000a10


	//   ....[14]....
        /*00d4*/ 	.word	0x00000a80


	//----- nvinfo : EIATTR_VRC_CTA_INIT_COUNT
	.align		4
.L_125:
        /*00d8*/ 	.byte	0x02, 0x4a
	.zero		1
	.zero		1


	//----- nvinfo : EIATTR_EXIT_INSTR_OFFSETS
	.align		4
        /*00dc*/ 	.byte	0x04, 0x1c
        /*00de*/ 	.short	(.L_127 - .L_126)


	//   ....[0]....
.L_126:
        /*00e0*/ 	.word	0x00000680


	//   ....[1]....
        /*00e4*/ 	.word	0x00000870


	//----- nvinfo : EIATTR_CRS_STACK_SIZE
	.align		4
.L_127:
        /*00e8*/ 	.byte	0x04, 0x1e
        /*00ea*/ 	.short	(.L_129 - .L_128)
.L_128:
        /*00ec*/ 	.word	0x00000000


	//----- nvinfo : EIATTR_CBANK_PARAM_SIZE
	.align		4
.L_129:
        /*00f0*/ 	.byte	0x03, 0x19
        /*00f2*/ 	.short	0x001c


	//----- nvinfo : EIATTR_PARAM_CBANK
	.align		4
        /*00f4*/ 	.byte	0x04, 0x0a
        /*00f6*/ 	.short	(.L_131 - .L_130)
	.align		4
.L_130:
        /*00f8*/ 	.word	index@(.nv.constant0.fp8_dynamic_per_token_quant_bf16)
        /*00fc*/ 	.short	0x0380
        /*00fe*/ 	.short	0x001c


	//----- nvinfo : EIATTR_SW_WAR
	.align		4
.L_131:
        /*0100*/ 	.byte	0x04, 0x36
        /*0102*/ 	.short	(.L_133 - .L_132)
.L_132:
        /*0104*/ 	.word	0x00000008
.L_133:


//--------------------- .nv.info.fp8_compute_scales_bf16 --------------------------
	.section	.nv.info.fp8_compute_scales_bf16,"",@"SHT_CUDA_INFO"
	.sectionflags	@""
	.align	4


	//----- nvinfo : EIATTR_CUDA_API_VERSION
	.align		4
        /*0000*/ 	.byte	0x04, 0x37
        /*0002*/ 	.short	(.L_135 - .L_134)
.L_134:
        /*0004*/ 	.word	0x00000082


	//----- nvinfo : EIATTR_KPARAM_INFO
	.align		4
.L_135:
        /*0008*/ 	.byte	0x04, 0x17
        /*000a*/ 	.short	(.L_137 - .L_136)
.L_136:
        /*000c*/ 	.word	0x00000000
        /*0010*/ 	.short	0x0002
        /*0012*/ 	.short	0x0010
        /*0014*/ 	.byte	0x00, 0xf0, 0x11, 0x00


	//----- nvinfo : EIATTR_KPARAM_INFO
	.align		4
.L_137:
        /*0018*/ 	.byte	0x04, 0x17
        /*001a*/ 	.short	(.L_139 - .L_138)
.L_138:
        /*001c*/ 	.word	0x00000000
        /*0020*/ 	.short	0x0001
        /*0022*/ 	.short	0x0008
        /*0024*/ 	.byte	0x00, 0xf5, 0x21, 0x00


	//----- nvinfo : EIATTR_KPARAM_INFO
	.align		4
.L_139:
        /*0028*/ 	.byte	0x04, 0x17
        /*002a*/ 	.short	(.L_141 - .L_140)
.L_140:
        /*002c*/ 	.word	0x00000000
        /*0030*/ 	.short	0x0000
        /*0032*/ 	.short	0x0000
        /*0034*/ 	.byte	0x00, 0xf5, 0x21, 0x00


	//----- nvinfo : EIATTR_SPARSE_MMA_MASK
	.align		4
.L_141:
        /*0038*/ 	.byte	0x03, 0x50
        /*003a*/ 	.short	0x0000


	//----- nvinfo : EIATTR_MAXREG_COUNT
	.align		4
        /*003c*/ 	.byte	0x03, 0x1b
        /*003e*/ 	.short	0x00ff


	//----- nvinfo : EIATTR_NUM_BARRIERS
	.align		4
        /*0040*/ 	.byte	0x02, 0x4c
        /*0042*/ 	.byte	0x01
	.zero		1


	//----- nvinfo : EIATTR_MERCURY_ISA_VERSION
	.align		4
        /*0044*/ 	.byte	0x03, 0x5f
        /*0046*/ 	.short	0x0101


	//----- nvinfo : EIATTR_COOP_GROUP_MASK_REGIDS
	.align		4
        /*0048*/ 	.byte	0x04, 0x29
        /*004a*/ 	.short	(.L_143 - .L_142)


	//   ....[0]....
.L_142:
        /*004c*/ 	.word	0xffffffff


	//   ....[1]....
        /*0050*/ 	.word	0xffffffff


	//   ....[2]....
        /*0054*/ 	.word	0xffffffff


	//   ....[3]....
        /*0058*/ 	.word	0xffffffff


	//   ....[4]....
        /*005c*/ 	.word	0xffffffff


	//   ....[5]....
        /*0060*/ 	.word	0xffffffff


	//   ....[6]....
        /*0064*/ 	.word	0xffffffff


	//   ....[7]....
        /*0068*/ 	.word	0xffffffff


	//   ....[8]....
        /*006c*/ 	.word	0xffffffff


	//   ....[9]....
        /*0070*/ 	.word	0xffffffff


	//   ....[10]....
        /*0074*/ 	.word	0x05000009


	//   ....[11]....
        /*0078*/ 	.word	0x05000009


	//   ....[12]....
        /*007c*/ 	.word	0x05000009


	//   ....[13]....
        /*0080*/ 	.word	0x05000009


	//   ....[14]....
        /*0084*/ 	.word	0x05000009


	//----- nvinfo : EIATTR_COOP_GROUP_INSTR_OFFSETS
	.align		4
.L_143:
        /*0088*/ 	.byte	0x04, 0x28
        /*008a*/ 	.short	(.L_145 - .L_144)


	//   ....[0]....
.L_144:
        /*008c*/ 	.word	0x000001a0


	//   ....[1]....
        /*0090*/ 	.word	0x000001c0


	//   ....[2]....
        /*0094*/ 	.word	0x000001f0


	//   ....[3]....
        /*0098*/ 	.word	0x00000230


	//   ....[4]....
        /*009c*/ 	.word	0x00000270


	//   ....[5]....
        /*00a0*/ 	.word	0x00000390


	//   ....[6]....
        /*00a4*/ 	.word	0x000003b0


	//   ....[7]....
        /*00a8*/ 	.word	0x000003d0


	//   ....[8]....
        /*00ac*/ 	.word	0x000003f0


	//   ....[9]....
        /*00b0*/ 	.word	0x00000410


	//   ....[10]....
        /*00b4*/ 	.word	0x00000630


	//   ....[11]....
        /*00b8*/ 	.word	0x000006a0


	//   ....[12]....
        /*00bc*/ 	.word	0x00000710


	//   ....[13]....
        /*00c0*/ 	.word	0x00000780


	//   ....[14]....
        /*00c4*/ 	.word	0x000007f0


	//----- nvinfo : EIATTR_VRC_CTA_INIT_COUNT
	.align		4
.L_145:
        /*00c8*/ 	.byte	0x02, 0x4a
	.zero		1
	.zero		1


	//----- nvinfo : EIATTR_EXIT_INSTR_OFFSETS
	.align		4
        /*00cc*/ 	.byte	0x04, 0x1c
        /*00ce*/ 	.short	(.L_147 - .L_146)


	//   ....[0]....
.L_146:
        /*00d0*/ 	.word	0x000004a0


	//   ....[1]....
        /*00d4*/ 	.word	0x000005e0


	//----- nvinfo : EIATTR_CRS_STACK_SIZE
	.align		4
.L_147:
        /*00d8*/ 	.byte	0x04, 0x1e
        /*00da*/ 	.short	(.L_149 - .L_148)
.L_148:
        /*00dc*/ 	.word	0x00000000


	//----- nvinfo : EIATTR_CBANK_PARAM_SIZE
	.align		4
.L_149:
        /*00e0*/ 	.byte	0x03, 0x19
        /*00e2*/ 	.short	0x0014


	//----- nvinfo : EIATTR_PARAM_CBANK
	.align		4
        /*00e4*/ 	.byte	0x04, 0x0a
        /*00e6*/ 	.short	(.L_151 - .L_150)
	.align		4
.L_150:
        /*00e8*/ 	.word	index@(.nv.constant0.fp8_compute_scales_bf16)
        /*00ec*/ 	.short	0x0380
        /*00ee*/ 	.short	0x0014


	//----- nvinfo : EIATTR_SW_WAR
	.align		4
.L_151:
        /*00f0*/ 	.byte	0x04, 0x36
        /*00f2*/ 	.short	(.L_153 - .L_152)
.L_152:
        /*00f4*/ 	.word	0x00000008
.L_153:


//--------------------- .nv.info.fp8_compute_absmax_bf16 --------------------------
	.section	.nv.info.fp8_compute_absmax_bf16,"",@"SHT_CUDA_INFO"
	.sectionflags	@""
	.align	4


	//----- nvinfo : EIATTR_CUDA_API_VERSION
	.align		4
        /*0000*/ 	.byte	0x04, 0x37
        /*0002*/ 	.short	(.L_155 - .L_154)
.L_154:
        /*0004*/ 	.word	0x00000082


	//----- nvinfo : EIATTR_KPARAM_INFO
	.align		4
.L_155:
        /*0008*/ 	.byte	0x04, 0x17
        /*000a*/ 	.short	(.L_157 - .L_156)
.L_156:
        /*000c*/ 	.word	0x00000000
        /*0010*/ 	.short	0x0002
        /*0012*/ 	.short	0x0010
        /*0014*/ 	.byte	0x00, 0xf0, 0x11, 0x00


	//----- nvinfo : EIATTR_KPARAM_INFO
	.align		4
.L_157:
        /*0018*/ 	.byte	0x04, 0x17
        /*001a*/ 	.short	(.L_159 - .L_158)
.L_158:
        /*001c*/ 	.word	0x00000000
        /*0020*/ 	.short	0x0001
        /*0022*/ 	.short	0x0008
        /*0024*/ 	.byte	0x00, 0xf5, 0x21, 0x00


	//----- nvinfo : EIATTR_KPARAM_INFO
	.align		4
.L_159:
        /*0028*/ 	.byte	0x04, 0x17
        /*002a*/ 	.short	(.L_161 - .L_160)
.L_160:
        /*002c*/ 	.word	0x00000000
        /*0030*/ 	.short	0x0000
        /*0032*/ 	.short	0x0000
        /*0034*/ 	.byte	0x00, 0xf5, 0x21, 0x00


	//----- nvinfo : EIATTR_SPARSE_MMA_MASK
	.align		4
.L_161:
        /*0038*/ 	.byte	0x03, 0x50
        /*003a*/ 	.short	0x0000


	//----- nvinfo : EIATTR_MAXREG_COUNT
	.align		4
        /*003c*/ 	.byte	0x03, 0x1b
        /*003e*/ 	.short	0x00ff


	//----- nvinfo : EIATTR_NUM_BARRIERS
	.align		4
        /*0040*/ 	.byte	0x02, 0x4c
        /*0042*/ 	.byte	0x01
	.zero		1


	//----- nvinfo : EIATTR_MERCURY_ISA_VERSION
	.align		4
        /*0044*/ 	.byte	0x03, 0x5f
        /*0046*/ 	.short	0x0101


	//----- nvinfo : EIATTR_COOP_GROUP_MASK_REGIDS
	.align		4
        /*0048*/ 	.byte	0x04, 0x29
        /*004a*/ 	.short	(.L_163 - .L_162)


	//   ....[0]....
.L_162:
        /*004c*/ 	.word	0xffffffff


	//   ....[1]....
        /*0050*/ 	.word	0xffffffff


	//   ....[2]....
        /*0054*/ 	.word	0xffffffff


	//   ....[3]....
        /*0058*/ 	.word	0xffffffff


	//   ....[4]....
        /*005c*/ 	.word	0xffffffff


	//   ....[5]....
        /*0060*/ 	.word	0xffffffff


	//   ....[6]....
        /*0064*/ 	.word	0xffffffff


	//   ....[7]....
        /*0068*/ 	.word	0xffffffff


	//   ....[8]....
        /*006c*/ 	.word	0xffffffff


	//   ....[9]....
        /*0070*/ 	.word	0xffffffff


	//   ....[10]....
        /*0074*/ 	.word	0x05000008


	//   ....[11]....
        /*0078*/ 	.word	0x05000008


	//   ....[12]....
        /*007c*/ 	.word	0x05000008


	//   ....[13]....
        /*0080*/ 	.word	0x05000008


	//   ....[14]....
        /*0084*/ 	.word	0x05000008


	//----- nvinfo : EIATTR_COOP_GROUP_INSTR_OFFSETS
	.align		4
.L_163:
        /*0088*/ 	.byte	0x04, 0x28
        /*008a*/ 	.short	(.L_165 - .L_164)


	//   ....[0]....
.L_164:
        /*008c*/ 	.word	0x000001a0


	//   ....[1]....
        /*0090*/ 	.word	0x000001c0


	//   ....[2]....
        /*0094*/ 	.word	0x000001e0


	//   ....[3]....
        /*0098*/ 	.word	0x00000210


	//   ....[4]....
        /*009c*/ 	.word	0x00000250


	//   ....[5]....
        /*00a0*/ 	.word	0x00000390


	//   ....[6]....
        /*00a4*/ 	.word	0x000003b0


	//   ....[7]....
        /*00a8*/ 	.word	0x000003d0


	//   ....[8]....
        /*00ac*/ 	.word	0x000003f0


	//   ....[9]....
        /*00b0*/ 	.word	0x00000410


	//   ....[10]....
        /*00b4*/ 	.word	0x00000560


	//   ....[11]....
        /*00b8*/ 	.word	0x000005d0


	//   ....[12]....
        /*00bc*/ 	.word	0x00000640


	//   ....[13]....
        /*00c0*/ 	.word	0x000006b0


	//   ....[14]....
        /*00c4*/ 	.word	0x00000720


	//----- nvinfo : EIATTR_VRC_CTA_INIT_COUNT
	.align		4
.L_165:
        /*00c8*/ 	.byte	0x02, 0x4a
	.zero		1
	.zero		1


	//----- nvinfo : EIATTR_EXIT_INSTR_OFFSETS
	.align		4
        /*00cc*/ 	.byte	0x04, 0x1c
        /*00ce*/ 	.short	(.L_167 - .L_166)


	//   ....[0]....
.L_166:
        /*00d0*/ 	.word	0x000004a0


	//   ....[1]....
        /*00d4*/ 	.word	0x00000510


	//----- nvinfo : EIATTR_CRS_STACK_SIZE
	.align		4
.L_167:
        /*00d8*/ 	.byte	0x04, 0x1e
        /*00da*/ 	.short	(.L_169 - .L_168)
.L_168:
        /*00dc*/ 	.word	0x00000000


	//----- nvinfo : EIATTR_CBANK_PARAM_SIZE
	.align		4
.L_169:
        /*00e0*/ 	.byte	0x03, 0x19
        /*00e2*/ 	.short	0x0014


	//----- nvinfo : EIATTR_PARAM_CBANK
	.align		4
        /*00e4*/ 	.byte	0x04, 0x0a
        /*00e6*/ 	.short	(.L_171 - .L_170)
	.align		4
.L_170:
        /*00e8*/ 	.word	index@(.nv.constant0.fp8_compute_absmax_bf16)
        /*00ec*/ 	.short	0x0380
        /*00ee*/ 	.short	0x0014


	//----- nvinfo : EIATTR_SW_WAR
	.align		4
.L_171:
        /*00f0*/ 	.byte	0x04, 0x36
        /*00f2*/ 	.short	(.L_173 - .L_172)
.L_172:
        /*00f4*/ 	.word	0x00000008
.L_173:


//--------------------- .nv.info.fp8_static_quant_bf16 --------------------------
	.section	.nv.info.fp8_static_quant_bf16,"",@"SHT_CUDA_INFO"
	.sectionflags	@""
	.align	4


	//----- nvinfo : EIATTR_CUDA_API_VERSION
	.align		4
        /*0000*/ 	.byte	0x04, 0x37
        /*0002*/ 	.short	(.L_175 - .L_174)
.L_174:
        /*0004*/ 	.word	0x00000082


	//----- nvinfo : EIATTR_KPARAM_INFO
	.align		4
.L_175:
        /*0008*/ 	.byte	0x04, 0x17
        /*000a*/ 	.short	(.L_177 - .L_176)
.L_176:
        /*000c*/ 	.word	0x00000000
        /*0010*/ 	.short	0x0004
        /*0012*/ 	.short	0x001c
        /*0014*/ 	.byte	0x00, 0xf0, 0x05, 0x00


	//----- nvinfo : EIATTR_KPARAM_INFO
	.align		4
.L_177:
        /*0018*/ 	.byte	0x04, 0x17
        /*001a*/ 	.short	(.L_179 - .L_178)
.L_178:
        /*001c*/ 	.word	0x00000000
        /*0020*/ 	.short	0x0003
        /*0022*/ 	.short	0x0018
        /*0024*/ 	.byte	0x00, 0xf0, 0x11, 0x00


	//----- nvinfo : EIATTR_KPARAM_INFO
	.align		4
.L_179:
        /*0028*/ 	.byte	0x04, 0x17
        /*002a*/ 	.short	(.L_181 - .L_180)
.L_180:
        /*002c*/ 	.word	0x00000000
        /*0030*/ 	.short	0x0002
        /*0032*/ 	.short	0x0010
        /*0034*/ 	.byte	0x00, 0xf5, 0x21, 0x00


	//----- nvinfo : EIATTR_KPARAM_INFO
	.align		4
.L_181:
        /*0038*/ 	.byte	0x04, 0x17
        /*003a*/ 	.short	(.L_183 - .L_182)
.L_182:
        /*003c*/ 	.word	0x00000000
        /*0040*/ 	.short	0x0001
        /*0042*/ 	.short	0x0008
        /*0044*/ 	.byte	0x00, 0xf5, 0x21, 0x00


	//----- nvinfo : EIATTR_KPARAM_INFO
	.align		4
.L_183:
        /*0048*/ 	.byte	0x04, 0x17
        /*004a*/ 	.short	(.L_185 - .L_184)
.L_184:
        /*004c*/ 	.word	0x00000000
        /*0050*/ 	.short	0x0000
        /*0052*/ 	.short	0x0000
        /*0054*/ 	.byte	0x00, 0xf5, 0x21, 0x00


	//----- nvinfo : EIATTR_SPARSE_MMA_MASK
	.align		4
.L_185:
        /*0058*/ 	.byte	0x03, 0x50
        /*005a*/ 	.short	0x0000


	//----- nvinfo : EIATTR_MAXREG_COUNT
	.align		4
        /*005c*/ 	.byte	0x03, 0x1b
        /*005e*/ 	.short	0x00ff


	//----- nvinfo : EIATTR_MERCURY_ISA_VERSION
	.align		4
        /*0060*/ 	.byte	0x03, 0x5f
        /*0062*/ 	.short	0x0101


	//----- nvinfo : EIATTR_VRC_CTA_INIT_COUNT
	.align		4
        /*0064*/ 	.byte	0x02, 0x4a
	.zero		1
	.zero		1


	//----- nvinfo : EIATTR_EXIT_INSTR_OFFSETS
	.align		4
        /*0068*/ 	.byte	0x04, 0x1c
        /*006a*/ 	.short	(.L_187 - .L_186)


	//   ....[0]....
.L_186:
        /*006c*/ 	.word	0x000000e0


	//   ....[1]....
        /*0070*/ 	.word	0x000002d0


	//----- nvinfo : EIATTR_CRS_STACK_SIZE
	.align		4
.L_187:
        /*0074*/ 	.byte	0x04, 0x1e
        /*0076*/ 	.short	(.L_189 - .L_188)
.L_188:
        /*0078*/ 	.word	0x00000000


	//----- nvinfo : EIATTR_CBANK_PARAM_SIZE
	.align		4
.L_189:
        /*007c*/ 	.byte	0x03, 0x19
        /*007e*/ 	.short	0x001d


	//----- nvinfo : EIATTR_PARAM_CBANK
	.align		4
        /*0080*/ 	.byte	0x04, 0x0a
        /*0082*/ 	.short	(.L_191 - .L_190)
	.align		4
.L_190:
        /*0084*/ 	.word	index@(.nv.constant0.fp8_static_quant_bf16)
        /*0088*/ 	.short	0x0380
        /*008a*/ 	.short	0x001d


	//----- nvinfo : EIATTR_SW_WAR
	.align		4
.L_191:
        /*008c*/ 	.byte	0x04, 0x36
        /*008e*/ 	.short	(.L_193 - .L_192)
.L_192:
        /*0090*/ 	.word	0x00000008
.L_193:


//--------------------- .nv.callgraph             --------------------------
	.section	.nv.callgraph,"",@"SHT_CUDA_CALLGRAPH"
	.align	4
	.sectionentsize	8
	.align		4
        /*0000*/ 	.word	0x00000000
	.align		4
        /*0004*/ 	.word	0xffffffff
	.align		4
        /*0008*/ 	.word	0x00000000
	.align		4
        /*000c*/ 	.word	0xfffffffe
	.align		4
        /*0010*/ 	.word	0x00000000
	.align		4
        /*0014*/ 	.word	0xfffffffd
	.align		4
        /*0018*/ 	.word	0x00000000
	.align		4
        /*001c*/ 	.word	0xfffffffc


//--------------------- .text.fp8_dequant_bf16_vec4 --------------------------
	.section	.text.fp8_dequant_bf16_vec4,"ax",@progbits
	.align	128
        .global         fp8_dequant_bf16_vec4
        .type           fp8_dequant_bf16_vec4,@function
        .size           fp8_dequant_bf16_vec4,(.L_x_89 - fp8_dequant_bf16_vec4)
        .other          fp8_dequant_bf16_vec4,@"STO_CUDA_ENTRY STV_DEFAULT"
fp8_dequant_bf16_vec4:
.text.fp8_dequant_bf16_vec4:
[----:B------:R-:W-:Y:S08]  /*0000*/  LDC R1, c[0x0][0x37c] ;  /* 0x0000df00ff017b82 */ /* 0x000ff00000000800 */
[----:B------:R-:W0:Y:S01]  /*0010*/  LDC.U8 R0, c[0x0][0x39c] ;  /* 0x0000e700ff007b82 */ /* 0x000e220000000000 */
[----:B------:R-:W1:Y:S01]  /*0020*/  S2R R9, SR_CTAID.X ;  /* 0x0000000000097919 */ /* 0x000e620000002500 */
[----:B------:R-:W2:Y:S01]  /*0030*/  LDCU.64 UR6, c[0x0][0x358] ;  /* 0x00006b00ff0677ac */ /* 0x000ea20008000a00 */
[----:B------:R-:W3:Y:S01]  /*0040*/  LDCU UR5, c[0x0][0x398] ;  /* 0x00007300ff0577ac */ /* 0x000ee20008000800 */
[----:B0-----:R-:W-:-:S04]  /*0050*/  PRMT R0, R0, 0x8880, RZ ;  /* 0x0000888000007816 */ /* 0x001fc800000000ff */
[----:B------:R-:W-:-:S13]  /*0060*/  ISETP.NE.AND P0, PT, R0, RZ, PT ;  /* 0x000000ff0000720c */ /* 0x000fda0003f05270 */
[----:B------:R-:W1:Y:S02]  /*0070*/  @P0 LDC.64 R2, c[0x0][0x390] ;  /* 0x0000e400ff020b82 */ /* 0x000e640000000a00 */
[----:B-1----:R-:W-:-:S05]  /*0080*/  @P0 IMAD.WIDE.U32 R2, R9, 0x4, R2 ;  /* 0x0000000409020825 */ /* 0x002fca00078e0002 */
[----:B--2---:R0:W5:Y:S01]  /*0090*/  @P0 LDG.E.CONSTANT R0, desc[UR6][R2.64] ;  /* 0x0000000602000981 */ /* 0x004162000c1e9900 */
[----:B------:R-:W1:Y:S01]  /*00a0*/  @!P0 LDC.64 R4, c[0x0][0x390] ;  /* 0x0000e400ff048b82 */ /* 0x000e620000000a00 */
[----:B------:R-:W2:Y:S01]  /*00b0*/  S2R R7, SR_TID.X ;  /* 0x0000000000077919 */ /* 0x000ea20000002100 */
[----:B---3--:R-:W-:-:S04]  /*00c0*/  USHF.R.S32.HI UR4, URZ, 0x1f, UR5 ;  /* 0x0000001fff047899 */ /* 0x008fc80008011405 */
[----:B------:R-:W-:-:S04]  /*00d0*/  ULEA.HI UR4, UR4, UR5, URZ, 0x2 ;  /* 0x0000000504047291 */ /* 0x000fc8000f8f10ff */
[----:B------:R-:W-:Y:S01]  /*00e0*/  USHF.R.S32.HI UR4, URZ, 0x2, UR4 ;  /* 0x00000002ff047899 */ /* 0x000fe20008011404 */
[----:B------:R-:W-:Y:S01]  /*00f0*/  IMAD R8, R9, UR5, RZ ;  /* 0x0000000509087c24 */ /* 0x000fe2000f8e02ff */
[----:B-1----:R0:W5:Y:S04]  /*0100*/  @!P0 LDG.E.CONSTANT R0, desc[UR6][R4.64] ;  /* 0x0000000604008981 */ /* 0x002168000c1e9900 */
[----:B--2---:R-:W-:-:S13]  /*0110*/  ISETP.GE.AND P0, PT, R7, UR4, PT ;  /* 0x0000000407007c0c */ /* 0x004fda000bf06270 */
[----:B0-----:R-:W-:Y:S05]  /*0120*/  @P0 EXIT ;  /* 0x000000000000094d */ /* 0x001fea0003800000 */
[----:B------:R-:W0:Y:S01]  /*0130*/  LDC R6, c[0x0][0x360] ;  /* 0x0000d800ff067b82 */ /* 0x000e220000000800 */
[----:B------:R-:W-:Y:S01]  /*0140*/  BSSY.RECONVERGENT B0, `(.L_x_0) ;  /* 0x000004d000007945 */ /* 0x000fe20003800200 */
[----:B0-----:R-:W0:Y:S01]  /*0150*/  I2F.U32.RP R10, R6 ;  /* 0x00000006000a7306 */ /* 0x001e220000209000 */
[----:B------:R-:W-:Y:S01]  /*0160*/  IMAD.IADD R4, R7, 0x1, R6 ;  /* 0x0000000107047824 */ /* 0x000fe200078e0206 */
[----:B------:R-:W-:-:S04]  /*0170*/  ISETP.NE.U32.AND P2, PT, R6, RZ, PT ;  /* 0x000000ff0600720c */ /* 0x000fc80003f45070 */
[C---:B------:R-:W-:Y:S02]  /*0180*/  ISETP.GE.U32.AND P0, PT, R4.reuse, UR4, PT ;  /* 0x0000000404007c0c */ /* 0x040fe4000bf06070 */
[----:B------:R-:W-:Y:S02]  /*0190*/  VIMNMX.U32 R5, PT, PT, R4, UR4, !PT ;  /* 0x0000000404057c48 */ /* 0x000fe4000ffe0000 */
[----:B------:R-:W-:-:S04]  /*01a0*/  SEL R9, RZ, 0x1, P0 ;  /* 0x00000001ff097807 */ /* 0x000fc80000000000 */
[----:B------:R-:W-:Y:S01]  /*01b0*/  IADD3 R5, PT, PT, R5, -R4, -R9 ;  /* 0x8000000405057210 */ /* 0x000fe20007ffe809 */
[----:B0-----:R-:W0:Y:S02]  /*01c0*/  MUFU.RCP R10, R10 ;  /* 0x0000000a000a7308 */ /* 0x001e240000001000 */
[----:B0-----:R-:W-:-:S06]  /*01d0*/  VIADD R2, R10, 0xffffffe ;  /* 0x0ffffffe0a027836 */ /* 0x001fcc0000000000 */
[----:B------:R0:W1:Y:S02]  /*01e0*/  F2I.FTZ.U32.TRUNC.NTZ R3, R2 ;  /* 0x0000000200037305 */ /* 0x000064000021f000 */
[----:B0-----:R-:W-:Y:S02]  /*01f0*/  IMAD.MOV.U32 R2, RZ, RZ, RZ ;  /* 0x000000ffff027224 */ /* 0x001fe400078e00ff */
[----:B-1----:R-:W-:-:S04]  /*0200*/  IMAD.MOV R11, RZ, RZ, -R3 ;  /* 0x000000ffff0b7224 */ /* 0x002fc800078e0a03 */
[----:B------:R-:W-:-:S04]  /*0210*/  IMAD R11, R11, R6, RZ ;  /* 0x000000060b0b7224 */ /* 0x000fc800078e02ff */
[----:B------:R-:W-:-:S06]  /*0220*/  IMAD.HI.U32 R10, R3, R11, R2 ;  /* 0x0000000b030a7227 */ /* 0x000fcc00078e0002 */
[----:B------:R-:W-:-:S04]  /*0230*/  IMAD.HI.U32 R10, R10, R5, RZ ;  /* 0x000000050a0a7227 */ /* 0x000fc800078e00ff */
[----:B------:R-:W-:-:S04]  /*0240*/  IMAD.MOV R2, RZ, RZ, -R10 ;  /* 0x000000ffff027224 */ /* 0x000fc800078e0a0a */
[----:B------:R-:W-:-:S05]  /*0250*/  IMAD R5, R6, R2, R5 ;  /* 0x0000000206057224 */ /* 0x000fca00078e0205 */
[----:B------:R-:W-:-:S13]  /*0260*/  ISETP.GE.U32.AND P0, PT, R5, R6, PT ;  /* 0x000000060500720c */ /* 0x000fda0003f06070 */
[----:B------:R-:W-:Y:S02]  /*0270*/  @P0 IMAD.IADD R5, R5, 0x1, -R6 ;  /* 0x0000000105050824 */ /* 0x000fe400078e0a06 */
[----:B------:R-:W-:-:S03]  /*0280*/  @P0 VIADD R10, R10, 0x1 ;  /* 0x000000010a0a0836 */ /* 0x000fc60000000000 */
[----:B------:R-:W-:-:S13]  /*0290*/  ISETP.GE.U32.AND P1, PT, R5, R6, PT ;  /* 0x000000060500720c */ /* 0x000fda0003f26070 */
[----:B------:R-:W-:Y:S01]  /*02a0*/  @P1 VIADD R10, R10, 0x1 ;  /* 0x000000010a0a1836 */ /* 0x000fe20000000000 */
[----:B------:R-:W-:-:S05]  /*02b0*/  @!P2 LOP3.LUT R10, RZ, R6, RZ, 0x33, !PT ;  /* 0x00000006ff0aa212 */ /* 0x000fca00078e33ff */
[----:B------:R-:W-:Y:S01]  /*02c0*/  IMAD.IADD R10, R9, 0x1, R10 ;  /* 0x00000001090a7824 */ /* 0x000fe200078e020a */
[----:B------:R-:W-:-:S04]  /*02d0*/  SHF.R.S32.HI R9, RZ, 0x1f, R8 ;  /* 0x0000001fff097819 */ /* 0x000fc80000011408 */
[C---:B------:R-:W-:Y:S02]  /*02e0*/  LOP3.LUT R2, R10.reuse, 0x3, RZ, 0xc0, !PT ;  /* 0x000000030a027812 */ /* 0x040fe400078ec0ff */
[----:B------:R-:W-:Y:S02]  /*02f0*/  ISETP.GE.U32.AND P0, PT, R10, 0x3, PT ;  /* 0x000000030a00780c */ /* 0x000fe40003f06070 */
[----:B------:R-:W-:-:S13]  /*0300*/  ISETP.NE.AND P1, PT, R2, 0x3, PT ;  /* 0x000000030200780c */ /* 0x000fda0003f25270 */
[----:B------:R-:W-:Y:S05]  /*0310*/  @!P1 BRA `(.L_x_1) ;  /* 0x0000000000bc9947 */ /* 0x000fea0003800000 */
[----:B------:R-:W0:Y:S01]  /*0320*/  LDCU.128 UR8, c[0x0][0x380] ;  /* 0x00007000ff0877ac */ /* 0x000e220008000c00 */
[C-C-:B------:R-:W-:Y:S01]  /*0330*/  SHF.L.U64.HI R3, R8.reuse, 0x1, R9.reuse ;  /* 0x0000000108037819 */ /* 0x140fe20000010209 */
[----:B------:R-:W-:Y:S02]  /*0340*/  IMAD.SHL.U32 R2, R8, 0x2, RZ ;  /* 0x0000000208027824 */ /* 0x000fe400078e00ff */
[----:B------:R-:W-:Y:S02]  /*0350*/  VIADD R10, R10, 0x1 ;  /* 0x000000010a0a7836 */ /* 0x000fe40000000000 */
[----:B------:R-:W-:-:S03]  /*0360*/  IMAD.WIDE.U32 R4, R7, 0x4, R8 ;  /* 0x0000000407047825 */ /* 0x000fc600078e0008 */
[----:B------:R-:W-:Y:S01]  /*0370*/  LOP3.LUT R10, R10, 0x3, RZ, 0xc0, !PT ;  /* 0x000000030a0a7812 */ /* 0x000fe200078ec0ff */
[----:B------:R-:W-:-:S04]  /*0380*/  IMAD.WIDE.U32 R2, R7, 0x8, R2 ;  /* 0x0000000807027825 */ /* 0x000fc800078e0002 */
[----:B------:R-:W-:Y:S01]  /*0390*/  IMAD R7, R10, R6, R7 ;  /* 0x000000060a077224 */ /* 0x000fe200078e0207 */
[----:B0-----:R-:W-:Y:S02]  /*03a0*/  IADD3 R14, P2, PT, R4, UR10, RZ ;  /* 0x0000000a040e7c10 */ /* 0x001fe4000ff5e0ff */
[----:B------:R-:W-:Y:S02]  /*03b0*/  IADD3 R4, P1, PT, R2, UR8, RZ ;  /* 0x0000000802047c10 */ /* 0x000fe4000ff3e0ff */
[----:B------:R-:W-:Y:S01]  /*03c0*/  IADD3.X R15, PT, PT, R5, UR11, RZ, P2, !PT ;  /* 0x0000000b050f7c10 */ /* 0x000fe200097fe4ff */
[----:B------:R-:W-:Y:S01]  /*03d0*/  IMAD.MOV R5, RZ, RZ, -R10 ;  /* 0x000000ffff057224 */ /* 0x000fe200078e0a0a */
[----:B------:R-:W-:-:S09]  /*03e0*/  IADD3.X R11, PT, PT, R3, UR9, RZ, P1, !PT ;  /* 0x00000009030b7c10 */ /* 0x000fd20008ffe4ff */
.L_x_2:
[----:B------:R-:W-:Y:S02]  /*03f0*/  IMAD.MOV.U32 R2, RZ, RZ, R14 ;  /* 0x000000ffff027224 */ /* 0x000fe400078e000e */
[----:B------:R-:W-:-:S05]  /*0400*/  IMAD.MOV.U32 R3, RZ, RZ, R15 ;  /* 0x000000ffff037224 */ /* 0x000fca00078e000f */
[----:B0-----:R0:W2:Y:S01]  /*0410*/  LDG.E.CONSTANT R10, desc[UR6][R2.64] ;  /* 0x00000006020a7981 */ /* 0x0010a2000c1e9900 */
[----:B------:R-:W-:-:S05]  /*0420*/  VIADD R5, R5, 0x1 ;  /* 0x0000000105057836 */ /* 0x000fca0000000000 */
[----:B------:R-:W-:Y:S01]  /*0430*/  ISETP.NE.AND P1, PT, R5, RZ, PT ;  /* 0x000000ff0500720c */ /* 0x000fe20003f25270 */
[----:B0-----:R-:W-:Y:S01]  /*0440*/  IMAD.WIDE.U32 R2, R6, 0x4, R2 ;  /* 0x0000000406027825 */ /* 0x001fe200078e0002 */
[C---:B--2---:R-:W-:Y:S02]  /*0450*/  PRMT R12, R10.reuse, 0x7632, R12 ;  /* 0x000076320a0c7816 */ /* 0x044fe4000000000c */
[C---:B------:R-:W-:Y:S02]  /*0460*/  LOP3.LUT R15, R10.reuse, 0xffff, RZ, 0xc0, !PT ;  /* 0x0000ffff0a0f7812 */ /* 0x040fe400078ec0ff */
[----:B------:R-:W-:Y:S02]  /*0470*/  SHF.R.U32.HI R13, RZ, 0x18, R10 ;  /* 0x00000018ff0d7819 */ /* 0x000fe4000001160a */
[----:B------:R-:W-:Y:S02]  /*0480*/  LOP3.LUT R14, R10, 0xff, RZ, 0xc0, !PT ;  /* 0x000000ff0a0e7812 */ /* 0x000fe400078ec0ff */
[----:B------:R-:W-:-:S02]  /*0490*/  LOP3.LUT R12, R12, 0xff, RZ, 0xc0, !PT ;  /* 0x000000ff0c0c7812 */ /* 0x000fc400078ec0ff */
[----:B------:R-:W-:Y:S02]  /*04a0*/  SHF.R.U32.HI R10, RZ, 0x8, R15 ;  /* 0x00000008ff0a7819 */ /* 0x000fe4000001160f */
[----:B------:R-:W-:Y:S02]  /*04b0*/  F2FP.F16.E4M3.UNPACK_B R13, R13 ;  /* 0x0000000dff0d723e */ /* 0x000fe400020006ff */
[----:B------:R-:W-:Y:S02]  /*04c0*/  F2FP.F16.E4M3.UNPACK_B R14, R14 ;  /* 0x0000000eff0e723e */ /* 0x000fe400020006ff */
[----:B------:R-:W-:Y:S01]  /*04d0*/  F2FP.F16.E4M3.UNPACK_B R12, R12 ;  /* 0x0000000cff0c723e */ /* 0x000fe200020006ff */
[----:B------:R-:W-:Y:S01]  /*04e0*/  HADD2.F32 R19, -RZ, R13.H0_H0 ;  /* 0x2000000dff137230 */ /* 0x000fe20000004100 */
[----:B------:R-:W-:Y:S01]  /*04f0*/  F2FP.F16.E4M3.UNPACK_B R10, R10 ;  /* 0x0000000aff0a723e */ /* 0x000fe200020006ff */
[----:B------:R-:W-:Y:S02]  /*0500*/  HADD2.F32 R13, -RZ, R14.H0_H0 ;  /* 0x2000000eff0d7230 */ /* 0x000fe40000004100 */
[----:B------:R-:W-:-:S02]  /*0510*/  HADD2.F32 R17, -RZ, R12.H0_H0 ;  /* 0x2000000cff117230 */ /* 0x000fc40000004100 */
[-C--:B-----5:R-:W-:Y:S01]  /*0520*/  FMUL R12, R19, R0.reuse ;  /* 0x00000000130c7220 */ /* 0x0a0fe20000400000 */
[----:B------:R-:W-:Y:S02]  /*0530*/  HADD2.F32 R15, -RZ, R10.H0_H0 ;  /* 0x2000000aff0f7230 */ /* 0x000fe40000004100 */
[-C--:B------:R-:W-:Y:S01]  /*0540*/  FMUL R13, R13, R0.reuse ;  /* 0x000000000d0d7220 */ /* 0x080fe20000400000 */
[----:B------:R-:W-:Y:S02]  /*0550*/  IMAD.MOV.U32 R14, RZ, RZ, R2 ;  /* 0x000000ffff0e7224 */ /* 0x000fe400078e0002 */
[-C--:B------:R-:W-:Y:S01]  /*0560*/  FMUL R17, R17, R0.reuse ;  /* 0x0000000011117220 */ /* 0x080fe20000400000 */
[----:B------:R-:W-:Y:S01]  /*0570*/  FMUL R10, R15, R0 ;  /* 0x000000000f0a7220 */ /* 0x000fe20000400000 */
[----:B------:R-:W-:-:S03]  /*0580*/  IMAD.MOV.U32 R15, RZ, RZ, R3 ;  /* 0x000000ffff0f7224 */ /* 0x000fc600078e0003 */
[----:B------:R-:W-:Y:S01]  /*0590*/  F2FP.BF16.F32.PACK_AB R17, R12, R17 ;  /* 0x000000110c11723e */ /* 0x000fe200000010ff */
[----:B------:R-:W-:Y:S01]  /*05a0*/  IMAD.MOV.U32 R12, RZ, RZ, R4 ;  /* 0x000000ffff0c7224 */ /* 0x000fe200078e0004 */
[----:B------:R-:W-:Y:S01]  /*05b0*/  F2FP.BF16.F32.PACK_AB R16, R10, R13 ;  /* 0x0000000d0a10723e */ /* 0x000fe200000010ff */
[----:B------:R-:W-:Y:S02]  /*05c0*/  IMAD.MOV.U32 R13, RZ, RZ, R11 ;  /* 0x000000ffff0d7224 */ /* 0x000fe400078e000b */
[----:B------:R-:W-:-:S03]  /*05d0*/  IMAD.WIDE.U32 R10, R6, 0x8, R12 ;  /* 0x00000008060a7825 */ /* 0x000fc600078e000c */
[----:B------:R0:W-:Y:S01]  /*05e0*/  STG.E.64 desc[UR6][R12.64], R16 ;  /* 0x000000100c007986 */ /* 0x0001e2000c101b06 */
[----:B------:R-:W-:Y:S01]  /*05f0*/  IMAD.MOV.U32 R4, RZ, RZ, R10 ;  /* 0x000000ffff047224 */ /* 0x000fe200078e000a */
[----:B------:R-:W-:Y:S06]  /*0600*/  @P1 BRA `(.L_x_2) ;  /* 0xfffffffc00781947 */ /* 0x000fec000383ffff */
.L_x_1:
[----:B------:R-:W-:Y:S05]  /*0610*/  BSYNC.RECONVERGENT B0 ;  /* 0x0000000000007941 */ /* 0x000fea0003800200 */
.L_x_0:
[----:B------:R-:W-:Y:S05]  /*0620*/  @!P0 EXIT ;  /* 0x000000000000894d */ /* 0x000fea0003800000 */
[----:B------:R-:W1:Y:S01]  /*0630*/  LDC.64 R2, c[0x0][0x388] ;  /* 0x0000e200ff027b82 */ /* 0x000e620000000a00 */
[C-C-:B------:R-:W-:Y:S02]  /*0640*/  IMAD R11, R6.reuse, 0x2, R7.reuse ;  /* 0x00000002060b7824 */ /* 0x140fe400078e0207 */
[----:B0-----:R-:W-:Y:S02]  /*0650*/  IMAD R13, R6, 0x3, R7 ;  /* 0x00000003060d7824 */ /* 0x001fe400078e0207 */
[----:B------:R-:W-:-:S03]  /*0660*/  IMAD.IADD R15, R7, 0x1, R6 ;  /* 0x00000001070f7824 */ /* 0x000fc600078e0206 */
[----:B------:R-:W0:Y:S01]  /*0670*/  LDC.64 R4, c[0x0][0x380] ;  /* 0x0000e000ff047b82 */ /* 0x000e220000000a00 */
[----:B-1----:R-:W-:-:S05]  /*0680*/  IADD3 R2, P0, PT, R8, R2, RZ ;  /* 0x0000000208027210 */ /* 0x002fca0007f1e0ff */
[----:B------:R-:W-:Y:S01]  /*0690*/  IMAD.X R3, R9, 0x1, R3, P0 ;  /* 0x0000000109037824 */ /* 0x000fe200000e0603 */
[----:B0-----:R-:W-:-:S04]  /*06a0*/  LEA R4, P1, R8, R4, 0x1 ;  /* 0x0000000408047211 */ /* 0x001fc800078208ff */
[----:B------:R-:W-:-:S09]  /*06b0*/  LEA.HI.X R5, R8, R5, R9, 0x1, P1 ;  /* 0x0000000508057211 */ /* 0x000fd200008f0c09 */
.L_x_3:
[----:B0-----:R-:W-:-:S06]  /*06c0*/  IMAD.WIDE.U32 R16, R7, 0x4, R2 ;  /* 0x0000000407107825 */ /* 0x001fcc00078e0002 */
[----:B------:R-:W2:Y:S01]  /*06d0*/  LDG.E.CONSTANT R16, desc[UR6][R16.64] ;  /* 0x0000000610107981 */ /* 0x000ea2000c1e9900 */
[----:B------:R-:W-:-:S05]  /*06e0*/  IMAD.WIDE.U32 R18, R15, 0x4, R2 ;  /* 0x000000040f127825 */ /* 0x000fca00078e0002 */
[----:B------:R-:W3:Y:S01]  /*06f0*/  LDG.E.CONSTANT R10, desc[UR6][R18.64] ;  /* 0x00000006120a7981 */ /* 0x000ee2000c1e9900 */
[----:B------:R-:W-:-:S05]  /*0700*/  IMAD.WIDE.U32 R20, R11, 0x4, R2 ;  /* 0x000000040b147825 */ /* 0x000fca00078e0002 */
[----:B------:R-:W4:Y:S01]  /*0710*/  LDG.E.CONSTANT R9, desc[UR6][R20.64] ;  /* 0x0000000614097981 */ /* 0x000f22000c1e9900 */
[----:B------:R-:W-:-:S05]  /*0720*/  IMAD.WIDE.U32 R22, R13, 0x4, R2 ;  /* 0x000000040d167825 */ /* 0x000fca00078e0002 */
[----:B------:R0:W4:Y:S01]  /*0730*/  LDG.E.CONSTANT R8, desc[UR6][R22.64] ;  /* 0x0000000616087981 */ /* 0x000122000c1e9900 */
[C---:B--2---:R-:W-:Y:S02]  /*0740*/  PRMT R12, R16.reuse, 0x7632, R12 ;  /* 0x00007632100c7816 */ /* 0x044fe4000000000c */
[C---:B------:R-:W-:Y:S02]  /*0750*/  LOP3.LUT R25, R16.reuse, 0xffff, RZ, 0xc0, !PT ;  /* 0x0000ffff10197812 */ /* 0x040fe400078ec0ff */
[----:B------:R-:W-:Y:S02]  /*0760*/  SHF.R.U32.HI R14, RZ, 0x18, R16 ;  /* 0x00000018ff0e7819 */ /* 0x000fe40000011610 */
[----:B------:R-:W-:Y:S02]  /*0770*/  LOP3.LUT R24, R16, 0xff, RZ, 0xc0, !PT ;  /* 0x000000ff10187812 */ /* 0x000fe400078ec0ff */
[----:B------:R-:W-:Y:S02]  /*0780*/  LOP3.LUT R16, R12, 0xff, RZ, 0xc0, !PT ;  /* 0x000000ff0c107812 */ /* 0x000fe400078ec0ff */
[----:B------:R-:W-:-:S02]  /*0790*/  F2FP.F16.E4M3.UNPACK_B R24, R24 ;  /* 0x00000018ff18723e */ /* 0x000fc400020006ff */
[----:B------:R-:W-:Y:S02]  /*07a0*/  SHF.R.U32.HI R12, RZ, 0x8, R25 ;  /* 0x00000008ff0c7819 */ /* 0x000fe40000011619 */
[----:B------:R-:W-:Y:S01]  /*07b0*/  F2FP.F16.E4M3.UNPACK_B R14, R14 ;  /* 0x0000000eff0e723e */ /* 0x000fe200020006ff */
[----:B------:R-:W-:Y:S01]  /*07c0*/  HADD2.F32 R17, -RZ, R24.H0_H0 ;  /* 0x20000018ff117230 */ /* 0x000fe20000004100 */
[----:B------:R-:W-:Y:S02]  /*07d0*/  F2FP.F16.E4M3.UNPACK_B R16, R16 ;  /* 0x00000010ff10723e */ /* 0x000fe400020006ff */
[----:B------:R-:W-:Y:S01]  /*07e0*/  F2FP.F16.E4M3.UNPACK_B R12, R12 ;  /* 0x0000000cff0c723e */ /* 0x000fe200020006ff */
[----:B0-----:R-:W-:Y:S01]  /*07f0*/  HADD2.F32 R23, -RZ, R14.H0_H0 ;  /* 0x2000000eff177230 */ /* 0x001fe20000004100 */
[----:B---3--:R-:W-:Y:S01]  /*0800*/  SHF.R.U32.HI R14, RZ, 0x18, R10 ;  /* 0x00000018ff0e7819 */ /* 0x008fe2000001160a */
[----:B------:R-:W-:Y:S02]  /*0810*/  HADD2.F32 R21, -RZ, R16.H0_H0 ;  /* 0x20000010ff157230 */ /* 0x000fe40000004100 */
[----:B-----5:R-:W-:Y:S01]  /*0820*/  FMUL R16, R17, R0 ;  /* 0x0000000011107220 */ /* 0x020fe20000400000 */
[----:B------:R-:W-:-:S02]  /*0830*/  HADD2.F32 R19, -RZ, R12.H0_H0 ;  /* 0x2000000cff137230 */ /* 0x000fc40000004100 */
[-C--:B------:R-:W-:Y:S01]  /*0840*/  FMUL R12, R23, R0.reuse ;  /* 0x00000000170c7220 */ /* 0x080fe20000400000 */
[----:B------:R-:W-:Y:S01]  /*0850*/  LOP3.LUT R20, R10, 0xff, RZ, 0xc0, !PT ;  /* 0x000000ff0a147812 */ /* 0x000fe200078ec0ff */
[----:B------:R-:W-:Y:S01]  /*0860*/  FMUL R17, R21, R0 ;  /* 0x0000000015117220 */ /* 0x000fe20000400000 */
[----:B------:R-:W-:Y:S01]  /*0870*/  F2FP.F16.E4M3.UNPACK_B R14, R14 ;  /* 0x0000000eff0e723e */ /* 0x000fe200020006ff */
[----:B------:R-:W-:Y:S01]  /*0880*/  FMUL R19, R19, R0 ;  /* 0x0000000013137220 */ /* 0x000fe20000400000 */
[----:B------:R-:W-:Y:S02]  /*0890*/  F2FP.F16.E4M3.UNPACK_B R20, R20 ;  /* 0x00000014ff14723e */ /* 0x000fe400020006ff */
[----:B------:R-:W-:Y:S01]  /*08a0*/  F2FP.BF16.F32.PACK_AB R17, R12, R17 ;  /* 0x000000110c11723e */ /* 0x000fe200000010ff */
[----:B------:R-:W-:Y:S01]  /*08b0*/  HADD2.F32 R25, -RZ, R14.H0_H0 ;  /* 0x2000000eff197230 */ /* 0x000fe20000004100 */
[----:B------:R-:W-:Y:S01]  /*08c0*/  PRMT R12, R10, 0x7632, R12 ;  /* 0x000076320a0c7816 */ /* 0x000fe2000000000c */
[----:B------:R-:W-:Y:S01]  /*08d0*/  HADD2.F32 R21, -RZ, R20.H0_H0 ;  /* 0x20000014ff157230 */ /* 0x000fe20000004100 */
[----:B----4-:R-:W-:-:S02]  /*08e0*/  LOP3.LUT R22, R9, 0xffff, RZ, 0xc0, !PT ;  /* 0x0000ffff09167812 */ /* 0x010fc400078ec0ff */
[----:B------:R-:W-:Y:S02]  /*08f0*/  LOP3.LUT R12, R12, 0xff, RZ, 0xc0, !PT ;  /* 0x000000ff0c0c7812 */ /* 0x000fe400078ec0ff */
[----:B------:R-:W-:Y:S02]  /*0900*/  LOP3.LUT R10, R10, 0xffff, RZ, 0xc0, !PT ;  /* 0x0000ffff0a0a7812 */ /* 0x000fe400078ec0ff */
[----:B------:R-:W-:Y:S02]  /*0910*/  F2FP.F16.E4M3.UNPACK_B R12, R12 ;  /* 0x0000000cff0c723e */ /* 0x000fe400020006ff */
[----:B------:R-:W-:Y:S02]  /*0920*/  SHF.R.U32.HI R14, RZ, 0x18, R9 ;  /* 0x00000018ff0e7819 */ /* 0x000fe40000011609 */
[C---:B------:R-:W-:Y:S01]  /*0930*/  LOP3.LUT R20, R9.reuse, 0xff, RZ, 0xc0, !PT ;  /* 0x000000ff09147812 */ /* 0x040fe200078ec0ff */
[----:B------:R-:W-:Y:S01]  /*0940*/  HADD2.F32 R27, -RZ, R12.H0_H0 ;  /* 0x2000000cff1b7230 */ /* 0x000fe20000004100 */
[----:B------:R-:W-:-:S02]  /*0950*/  PRMT R12, R9, 0x7632, R12 ;  /* 0x00007632090c7816 */ /* 0x000fc4000000000c */
[----:B------:R-:W-:Y:S02]  /*0960*/  SHF.R.U32.HI R9, RZ, 0x8, R22 ;  /* 0x00000008ff097819 */ /* 0x000fe40000011616 */
[----:B------:R-:W-:Y:S01]  /*0970*/  F2FP.BF16.F32.PACK_AB R16, R19, R16 ;  /* 0x000000101310723e */ /* 0x000fe200000010ff */
[----:B------:R-:W-:Y:S01]  /*0980*/  IMAD.WIDE.U32 R18, R7, 0x8, R4 ;  /* 0x0000000807127825 */ /* 0x000fe200078e0004 */
[----:B------:R-:W-:Y:S02]  /*0990*/  SHF.R.U32.HI R10, RZ, 0x8, R10 ;  /* 0x00000008ff0a7819 */ /* 0x000fe4000001160a */
[----:B------:R-:W-:Y:S02]  /*09a0*/  LOP3.LUT R12, R12, 0xff, RZ, 0xc0, !PT ;  /* 0x000000ff0c0c7812 */ /* 0x000fe400078ec0ff */
[----:B------:R-:W-:Y:S01]  /*09b0*/  F2FP.F16.E4M3.UNPACK_B R9, R9 ;  /* 0x00000009ff09723e */ /* 0x000fe200020006ff */
[----:B------:R0:W-:Y:S01]  /*09c0*/  STG.E.64 desc[UR6][R18.64], R16 ;  /* 0x0000001012007986 */ /* 0x0001e2000c101b06 */
[----:B------:R-:W-:-:S02]  /*09d0*/  F2FP.F16.E4M3.UNPACK_B R10, R10 ;  /* 0x0000000aff0a723e */ /* 0x000fc400020006ff */
[----:B------:R-:W-:Y:S02]  /*09e0*/  F2FP.F16.E4M3.UNPACK_B R14, R14 ;  /* 0x0000000eff0e723e */ /* 0x000fe400020006ff */
[----:B------:R-:W-:Y:S01]  /*09f0*/  F2FP.F16.E4M3.UNPACK_B R12, R12 ;  /* 0x0000000cff0c723e */ /* 0x000fe200020006ff */
[----:B------:R-:W-:Y:S01]  /*0a00*/  HADD2.F32 R23, -RZ, R10.H0_H0 ;  /* 0x2000000aff177230 */ /* 0x000fe20000004100 */
[----:B------:R-:W-:Y:S01]  /*0a10*/  F2FP.F16.E4M3.UNPACK_B R20, R20 ;  /* 0x00000014ff14723e */ /* 0x000fe200020006ff */
[----:B------:R-:W-:Y:S01]  /*0a20*/  HADD2.F32 R10, -RZ, R14.H0_H0 ;  /* 0x2000000eff0a7230 */ /* 0x000fe20000004100 */
[C---:B------:R-:W-:Y:S02]  /*0a30*/  LOP3.LUT R14, R8.reuse, 0xff, RZ, 0xc0, !PT ;  /* 0x000000ff080e7812 */ /* 0x040fe400078ec0ff */
[----:B------:R-:W-:Y:S01]  /*0a40*/  FMUL R23, R23, R0 ;  /* 0x0000000017177220 */ /* 0x000fe20000400000 */
[----:B------:R-:W-:Y:S01]  /*0a50*/  HADD2.F32 R29, -RZ, R20.H0_H0 ;  /* 0x20000014ff1d7230 */ /* 0x000fe20000004100 */
[----:B------:R-:W-:Y:S01]  /*0a60*/  F2FP.F16.E4M3.UNPACK_B R14, R14 ;  /* 0x0000000eff0e723e */ /* 0x000fe200020006ff */
[----:B0-----:R-:W-:Y:S01]  /*0a70*/  HADD2.F32 R19, -RZ, R9.H0_H0 ;  /* 0x20000009ff137230 */ /* 0x001fe20000004100 */
[C---:B------:R-:W-:Y:S01]  /*0a80*/  PRMT R9, R8.reuse, 0x7632, R9 ;  /* 0x0000763208097816 */ /* 0x040fe20000000009 */
[----:B------:R-:W-:Y:S01]  /*0a90*/  HADD2.F32 R17, -RZ, R12.H0_H0 ;  /* 0x2000000cff117230 */ /* 0x000fe20000004100 */
[----:B------:R-:W-:Y:S01]  /*0aa0*/  LOP3.LUT R16, R8, 0xffff, RZ, 0xc0, !PT ;  /* 0x0000ffff08107812 */ /* 0x000fe200078ec0ff */
[----:B------:R-:W-:Y:S01]  /*0ab0*/  HADD2.F32 R14, -RZ, R14.H0_H0 ;  /* 0x2000000eff0e7230 */ /* 0x000fe20000004100 */
[----:B------:R-:W-:Y:S01]  /*0ac0*/  SHF.R.U32.HI R12, RZ, 0x18, R8 ;  /* 0x00000018ff0c7819 */ /* 0x000fe20000011608 */
[-C--:B------:R-:W-:Y:S01]  /*0ad0*/  FMUL R19, R19, R0.reuse ;  /* 0x0000000013137220 */ /* 0x080fe20000400000 */
[----:B------:R-:W-:Y:S01]  /*0ae0*/  LOP3.LUT R9, R9, 0xff, RZ, 0xc0, !PT ;  /* 0x000000ff09097812 */ /* 0x000fe200078ec0ff */
[----:B------:R-:W-:Y:S01]  /*0af0*/  FMUL R17, R17, R0 ;  /* 0x0000000011117220 */ /* 0x000fe20000400000 */
[----:B------:R-:W-:-:S02]  /*0b00*/  SHF.R.U32.HI R8, RZ, 0x8, R16 ;  /* 0x00000008ff087819 */ /* 0x000fc40000011610 */
[----:B------:R-:W-:Y:S02]  /*0b10*/  F2FP.F16.E4M3.UNPACK_B R18, R12 ;  /* 0x0000000cff12723e */ /* 0x000fe400020006ff */
[----:B------:R-:W-:Y:S01]  /*0b20*/  F2FP.F16.E4M3.UNPACK_B R16, R9 ;  /* 0x00000009ff10723e */ /* 0x000fe200020006ff */
[----:B------:R-:W-:Y:S01]  /*0b30*/  FMUL R9, R27, R0 ;  /* 0x000000001b097220 */ /* 0x000fe20000400000 */
[----:B------:R-:W-:Y:S01]  /*0b40*/  F2FP.F16.E4M3.UNPACK_B R12, R8 ;  /* 0x00000008ff0c723e */ /* 0x000fe200020006ff */
[-C--:B------:R-:W-:Y:S01]  /*0b50*/  FMUL R8, R25, R0.reuse ;  /* 0x0000000019087220 */ /* 0x080fe20000400000 */
[----:B------:R-:W-:Y:S01]  /*0b60*/  HADD2.F32 R18, -RZ, R18.H0_H0 ;  /* 0x20000012ff127230 */ /* 0x000fe20000004100 */
[----:B------:R-:W-:Y:S01]  /*0b70*/  IADD3 R7, PT, PT, R6, R7, R6 ;  /* 0x0000000706077210 */ /* 0x000fe20007ffe006 */
[----:B------:R-:W-:Y:S02]  /*0b80*/  HADD2.F32 R25, -RZ, R16.H0_H0 ;  /* 0x20000010ff197230 */ /* 0x000fe40000004100 */
[-C--:B------:R-:W-:Y:S01]  /*0b90*/  FMUL R16, R29, R0.reuse ;  /* 0x000000001d107220 */ /* 0x080fe20000400000 */
[----:B------:R-:W-:Y:S01]  /*0ba0*/  HADD2.F32 R27, -RZ, R12.H0_H0 ;  /* 0x2000000cff1b7230 */ /* 0x000fe20000004100 */
[----:B------:R-:W-:Y:S01]  /*0bb0*/  F2FP.BF16.F32.PACK_AB R9, R8, R9 ;  /* 0x000000090809723e */ /* 0x000fe200000010ff */
[-C--:B------:R-:W-:Y:S01]  /*0bc0*/  FMUL R8, R21, R0.reuse ;  /* 0x0000000015087220 */ /* 0x080fe20000400000 */
[-C--:B------:R-:W-:Y:S01]  /*0bd0*/  FMUL R12, R10, R0.reuse ;  /* 0x000000000a0c7220 */ /* 0x080fe20000400000 */
[-C--:B------:R-:W-:Y:S01]  /*0be0*/  FMUL R10, R18, R0.reuse ;  /* 0x00000000120a7220 */ /* 0x080fe20000400000 */
[-C--:B------:R-:W-:Y:S01]  /*0bf0*/  FMUL R25, R25, R0.reuse ;  /* 0x0000000019197220 */ /* 0x080fe20000400000 */
[-C--:B------:R-:W-:Y:S01]  /*0c00*/  FMUL R18, R14, R0.reuse ;  /* 0x000000000e127220 */ /* 0x080fe20000400000 */
[----:B------:R-:W-:Y:S01]  /*0c10*/  FMUL R27, R27, R0 ;  /* 0x000000001b1b7220 */ /* 0x000fe20000400000 */
[----:B------:R-:W-:Y:S01]  /*0c20*/  F2FP.BF16.F32.PACK_AB R8, R23, R8 ;  /* 0x000000081708723e */ /* 0x000fe200000010ff */
[----:B------:R-:W-:Y:S01]  /*0c30*/  IMAD.WIDE.U32 R20, R15, 0x8, R4 ;  /* 0x000000080f147825 */ /* 0x000fe200078e0004 */
[----:B------:R-:W-:-:S02]  /*0c40*/  F2FP.BF16.F32.PACK_AB R16, R19, R16 ;  /* 0x000000101310723e */ /* 0x000fc400000010ff */
[----:B------:R-:W-:Y:S01]  /*0c50*/  F2FP.BF16.F32.PACK_AB R17, R12, R17 ;  /* 0x000000110c11723e */ /* 0x000fe200000010ff */
[--C-:B------:R-:W-:Y:S01]  /*0c60*/  IMAD.WIDE.U32 R22, R11, 0x8, R4.reuse ;  /* 0x000000080b167825 */ /* 0x100fe200078e0004 */
[----:B------:R-:W-:Y:S01]  /*0c70*/  F2FP.BF16.F32.PACK_AB R19, R10, R25 ;  /* 0x000000190a13723e */ /* 0x000fe200000010ff */
[----:B------:R0:W-:Y:S01]  /*0c80*/  STG.E.64 desc[UR6][R20.64], R8 ;  /* 0x0000000814007986 */ /* 0x0001e2000c101b06 */
[----:B------:R-:W-:Y:S01]  /*0c90*/  F2FP.BF16.F32.PACK_AB R18, R27, R18 ;  /* 0x000000121b12723e */ /* 0x000fe200000010ff */
[----:B------:R-:W-:Y:S01]  /*0ca0*/  IMAD.WIDE.U32 R24, R13, 0x8, R4 ;  /* 0x000000080d187825 */ /* 0x000fe200078e0004 */
[C---:B------:R-:W-:Y:S01]  /*0cb0*/  IADD3 R7, PT, PT, R6.reuse, R7, R6 ;  /* 0x0000000706077210 */ /* 0x040fe20007ffe006 */
[----:B------:R0:W-:Y:S02]  /*0cc0*/  STG.E.64 desc[UR6][R22.64], R16 ;  /* 0x0000001016007986 */ /* 0x0001e4000c101b06 */
[C---:B------:R-:W-:Y:S01]  /*0cd0*/  IMAD R11, R6.reuse, 0x4, R11 ;  /* 0x00000004060b7824 */ /* 0x040fe200078e020b */
[----:B------:R-:W-:Y:S01]  /*0ce0*/  ISETP.GE.AND P0, PT, R7, UR4, PT ;  /* 0x0000000407007c0c */ /* 0x000fe2000bf06270 */
[----:B------:R0:W-:Y:S01]  /*0cf0*/  STG.E.64 desc[UR6][R24.64], R18 ;  /* 0x0000001218007986 */ /* 0x0001e2000c101b06 */
[----:B------:R-:W-:-:S02]  /*0d00*/  IMAD R13, R6, 0x4, R13 ;  /* 0x00000004060d7824 */ /* 0x000fc400078e020d */
[----:B------:R-:W-:-:S09]  /*0d10*/  IMAD R15, R6, 0x4, R15 ;  /* 0x00000004060f7824 */ /* 0x000fd200078e020f */
[----:B------:R-:W-:Y:S05]  /*0d20*/  @!P0 BRA `(.L_x_3) ;  /* 0xfffffff800648947 */ /* 0x000fea000383ffff */
[----:B------:R-:W-:Y:S05]  /*0d30*/  EXIT ;  /* 0x000000000000794d */ /* 0x000fea0003800000 */
.L_x_4:
[----:B------:R-:W-:-:S00]  /*0d40*/  BRA `(.L_x_4) ;  /* 0xfffffffc00fc7947 */ /* 0x000fc0000383ffff */
[----:B------:R-:W-:-:S00]  /*0d50*/  NOP ;  /* 0x0000000000007918 */ /* 0x000fc00000000000 */
        /* <DEDUP_REMOVED lines=10> */
.L_x_89:


//--------------------- .text.fp8_static_quant_bf16_vec4 --------------------------
	.section	.text.fp8_static_quant_bf16_vec4,"ax",@progbits
	.align	128
        .global         fp8_static_quant_bf16_vec4
        .type           fp8_static_quant_bf16_vec4,@function
        .size           fp8_static_quant_bf16_vec4,(.L_x_84 - fp8_static_quant_bf16_vec4)
        .other          fp8_static_quant_bf16_vec4,@"STO_CUDA_ENTRY STV_DEFAULT"
fp8_static_quant_bf16_vec4:
.text.fp8_static_quant_bf16_vec4:
        /* <DEDUP_REMOVED lines=9> */
[----:B--2---:R-:W2:Y:S01]  /*0090*/  @P0 LDG.E.CONSTANT R0, desc[UR6][R2.64] ;  /* 0x0000000602000981 */ /* 0x004ea2000c1e9900 */
[----:B------:R-:W0:Y:S03]  /*00a0*/  @!P0 LDC.64 R4, c[0x0][0x390] ;  /* 0x0000e400ff048b82 */ /* 0x000e260000000a00 */
[----:B0-----:R-:W2:Y:S01]  /*00b0*/  @!P0 LDG.E.CONSTANT R0, desc[UR6][R4.64] ;  /* 0x0000000604008981 */ /* 0x001ea2000c1e9900 */
[----:B---3--:R-:W-:Y:S02]  /*00c0*/  USHF.R.S32.HI UR4, URZ, 0x1f, UR5 ;  /* 0x0000001fff047899 */ /* 0x008fe40008011405 */
[----:B------:R-:W-:Y:S01]  /*00d0*/  IMAD R8, R9, UR5, RZ ;  /* 0x0000000509087c24 */ /* 0x000fe2000f8e02ff */
[----:B------:R-:W0:Y:S01]  /*00e0*/  S2R R7, SR_TID.X ;  /* 0x0000000000077919 */ /* 0x000e220000002100 */
[----:B------:R-:W-:-:S03]  /*00f0*/  ULEA.HI UR4, UR4, UR5, URZ, 0x2 ;  /* 0x0000000504047291 */ /* 0x000fc6000f8f10ff */
[----:B------:R-:W-:Y:S01]  /*0100*/  SHF.R.S32.HI R9, RZ, 0x1f, R8 ;  /* 0x0000001fff097819 */ /* 0x000fe20000011408 */
[----:B------:R-:W-:Y:S01]  /*0110*/  USHF.R.S32.HI UR4, URZ, 0x2, UR4 ;  /* 0x00000002ff047899 */ /* 0x000fe20008011404 */
[----:B--2---:R-:W-:-:S05]  /*0120*/  VIADD R6, R0, 0x1800000 ;  /* 0x0180000000067836 */ /* 0x004fca0000000000 */
[----:B------:R-:W-:-:S04]  /*0130*/  LOP3.LUT R6, R6, 0x7f800000, RZ, 0xc0, !PT ;  /* 0x7f80000006067812 */ /* 0x000fc800078ec0ff */
[----:B------:R-:W-:-:S13]  /*0140*/  ISETP.GT.U32.AND P0, PT, R6, 0x1ffffff, PT ;  /* 0x01ffffff0600780c */ /* 0x000fda0003f04070 */
[----:B0-----:R-:W-:Y:S05]  /*0150*/  @P0 BRA `(.L_x_5) ;  /* 0x00000000000c0947 */ /* 0x001fea0003800000 */
[----:B------:R-:W-:-:S07]  /*0160*/  MOV R2, 0x180 ;  /* 0x0000018000027802 */ /* 0x000fce0000000f00 */
[----:B------:R-:W-:Y:S05]  /*0170*/  CALL.REL.NOINC `($__internal_0_$__cuda_sm20_rcp_rn_f32_slowpath) ;  /* 0x0000000c00347944 */ /* 0x000fea0003c00000 */
[----:B------:R-:W-:Y:S05]  /*0180*/  BRA `(.L_x_6) ;  /* 0x0000000000107947 */ /* 0x000fea0003800000 */
.L_x_5:
[----:B------:R-:W0:Y:S02]  /*0190*/  MUFU.RCP R3, R0 ;  /* 0x0000000000037308 */ /* 0x000e240000001000 */
[----:B0-----:R-:W-:-:S04]  /*01a0*/  FFMA R2, R3, R0, -1 ;  /* 0xbf80000003027423 */ /* 0x001fc80000000000 */
[----:B------:R-:W-:-:S04]  /*01b0*/  FADD.FTZ R2, -R2, -RZ ;  /* 0x800000ff02027221 */ /* 0x000fc80000010100 */
[----:B------:R-:W-:-:S07]  /*01c0*/  FFMA R0, R3, R2, R3 ;  /* 0x0000000203007223 */ /* 0x000fce0000000003 */
.L_x_6:
[----:B------:R-:W-:-:S13]  /*01d0*/  ISETP.GE.AND P0, PT, R7, UR4, PT ;  /* 0x0000000407007c0c */ /* 0x000fda000bf06270 */
[----:B------:R-:W-:Y:S05]  /*01e0*/  @P0 EXIT ;  /* 0x000000000000094d */ /* 0x000fea0003800000 */
        /* <DEDUP_REMOVED lines=23> */
[----:B------:R-:W-:Y:S02]  /*0360*/  @P1 IADD3 R3, PT, PT, R3, 0x1, RZ ;  /* 0x0000000103031810 */ /* 0x000fe40007ffe0ff */
[----:B------:R-:W-:-:S05]  /*0370*/  @!P2 LOP3.LUT R3, RZ, R6, RZ, 0x33, !PT ;  /* 0x00000006ff03a212 */ /* 0x000fca00078e33ff */
[----:B------:R-:W-:-:S05]  /*0380*/  IMAD.IADD R3, R10, 0x1, R3 ;  /* 0x000000010a037824 */ /* 0x000fca00078e0203 */
        /* <DEDUP_REMOVED lines=11> */
[----:B------:R-:W-:Y:S02]  /*0440*/  IMAD R7, R5, R6, R7 ;  /* 0x0000000605077224 */ /* 0x000fe400078e0207 */
[----:B------:R-:W-:Y:S01]  /*0450*/  IMAD.MOV R5, RZ, RZ, -R5 ;  /* 0x000000ffff057224 */ /* 0x000fe200078e0a05 */
[----:B0-----:R-:W-:Y:S02]  /*0460*/  IADD3 R4, P1, PT, R2, UR8, RZ ;  /* 0x0000000802047c10 */ /* 0x001fe4000ff3e0ff */
[----:B------:R-:W-:Y:S02]  /*0470*/  IADD3 R2, P2, PT, R12, UR10, RZ ;  /* 0x0000000a0c027c10 */ /* 0x000fe4000ff5e0ff */
[----:B------:R-:W-:Y:S02]  /*0480*/  IADD3.X R11, PT, PT, R3, UR9, RZ, P1, !PT ;  /* 0x00000009030b7c10 */ /* 0x000fe40008ffe4ff */
[----:B------:R-:W-:-:S09]  /*0490*/  IADD3.X R3, PT, PT, R13, UR11, RZ, P2, !PT ;  /* 0x0000000b0d037c10 */ /* 0x000fd200097fe4ff */
.L_x_9:
[----:B0-----:R0:W2:Y:S01]  /*04a0*/  LDG.E.64.CONSTANT R12, desc[UR6][R2.64] ;  /* 0x00000006020c7981 */ /* 0x0010a2000c1e9b00 */
[----:B------:R-:W-:-:S05]  /*04b0*/  VIADD R5, R5, 0x1 ;  /* 0x0000000105057836 */ /* 0x000fca0000000000 */
[----:B------:R-:W-:Y:S01]  /*04c0*/  ISETP.NE.AND P1, PT, R5, RZ, PT ;  /* 0x000000ff0500720c */ /* 0x000fe20003f25270 */
[----:B0-----:R-:W-:Y:S01]  /*04d0*/  IMAD.WIDE.U32 R2, R6, 0x8, R2 ;  /* 0x0000000806027825 */ /* 0x001fe200078e0002 */
[----:B--2---:R-:W-:-:S03]  /*04e0*/  PRMT R10, R12, 0x7632, R10 ;  /* 0x000076320c0a7816 */ /* 0x004fc6000000000a */
[----:B------:R-:W-:Y:S01]  /*04f0*/  IMAD.U32 R15, R12, 0x10000, RZ ;  /* 0x000100000c0f7824 */ /* 0x000fe200078e00ff */
[C---:B------:R-:W-:Y:S01]  /*0500*/  PRMT R12, R13.reuse, 0x7632, R12 ;  /* 0x000076320d0c7816 */ /* 0x040fe2000000000c */
[----:B------:R-:W-:Y:S02]  /*0510*/  IMAD.U32 R17, R13, 0x10000, RZ ;  /* 0x000100000d117824 */ /* 0x000fe400078e00ff */
[----:B------:R-:W-:Y:S02]  /*0520*/  IMAD.U32 R13, R10, 0x10000, RZ ;  /* 0x000100000a0d7824 */ /* 0x000fe400078e00ff */
[-C--:B------:R-:W-:Y:S01]  /*0530*/  FMUL R10, R15, R0.reuse ;  /* 0x000000000f0a7220 */ /* 0x080fe20000400000 */
[----:B------:R-:W-:Y:S01]  /*0540*/  SHF.L.U32 R15, R12, 0x10, RZ ;  /* 0x000000100c0f7819 */ /* 0x000fe200000006ff */
[-C--:B------:R-:W-:Y:S01]  /*0550*/  FMUL R17, R17, R0.reuse ;  /* 0x0000000011117220 */ /* 0x080fe20000400000 */
[----:B------:R-:W-:Y:S01]  /*0560*/  FMUL R13, R13, R0 ;  /* 0x000000000d0d7220 */ /* 0x000fe20000400000 */
[----:B------:R-:W-:Y:S01]  /*0570*/  IMAD.MOV.U32 R12, RZ, RZ, R4 ;  /* 0x000000ffff0c7224 */ /* 0x000fe200078e0004 */
[----:B------:R-:W-:Y:S01]  /*0580*/  F2FP.SATFINITE.E4M3.F32.PACK_AB_MERGE_C R10, RZ, R10, RZ ;  /* 0x0000000aff0a723e */ /* 0x000fe200048070ff */
[----:B------:R-:W-:Y:S01]  /*0590*/  FMUL R15, R15, R0 ;  /* 0x000000000f0f7220 */ /* 0x000fe20000400000 */
[----:B------:R-:W-:-:S02]  /*05a0*/  F2FP.SATFINITE.E4M3.F32.PACK_AB_MERGE_C R17, RZ, R17, RZ ;  /* 0x00000011ff11723e */ /* 0x000fc400048070ff */
[----:B------:R-:W-:Y:S02]  /*05b0*/  F2FP.SATFINITE.E4M3.F32.PACK_AB_MERGE_C R13, RZ, R13, RZ ;  /* 0x0000000dff0d723e */ /* 0x000fe400048070ff */
[----:B------:R-:W-:Y:S01]  /*05c0*/  LOP3.LUT R10, R10, 0xff, RZ, 0xc0, !PT ;  /* 0x000000ff0a0a7812 */ /* 0x000fe200078ec0ff */
[----:B------:R-:W-:Y:S01]  /*05d0*/  IMAD.U32 R17, R17, 0x10000, RZ ;  /* 0x0001000011117824 */ /* 0x000fe200078e00ff */
[----:B------:R-:W-:-:S03]  /*05e0*/  F2FP.SATFINITE.E4M3.F32.PACK_AB_MERGE_C R15, RZ, R15, RZ ;  /* 0x0000000fff0f723e */ /* 0x000fc600048070ff */
[----:B------:R-:W-:Y:S01]  /*05f0*/  IMAD R10, R13, 0x100, R10 ;  /* 0x000001000d0a7824 */ /* 0x000fe200078e020a */
[----:B------:R-:W-:Y:S01]  /*0600*/  LOP3.LUT R15, R15, 0xffff, RZ, 0xc0, !PT ;  /* 0x0000ffff0f0f7812 */ /* 0x000fe200078ec0ff */
[----:B------:R-:W-:Y:S01]  /*0610*/  IMAD.MOV.U32 R13, RZ, RZ, R11 ;  /* 0x000000ffff0d7224 */ /* 0x000fe200078e000b */
[----:B------:R-:W-:-:S03]  /*0620*/  LOP3.LUT R17, R17, 0xff0000, RZ, 0xc0, !PT ;  /* 0x00ff000011117812 */ /* 0x000fc600078ec0ff */
[----:B------:R-:W-:Y:S01]  /*0630*/  IMAD.SHL.U32 R15, R15, 0x1000000, RZ ;  /* 0x010000000f0f7824 */ /* 0x000fe200078e00ff */
[----:B------:R-:W-:-:S04]  /*0640*/  LOP3.LUT R10, R17, 0xffff, R10, 0xf8, !PT ;  /* 0x0000ffff110a7812 */ /* 0x000fc800078ef80a */
[----:B------:R-:W-:Y:S01]  /*0650*/  LOP3.LUT R15, R10, R15, RZ, 0xfc, !PT ;  /* 0x0000000f0a0f7212 */ /* 0x000fe200078efcff */
[----:B------:R-:W-:-:S04]  /*0660*/  IMAD.WIDE.U32 R10, R6, 0x4, R12 ;  /* 0x00000004060a7825 */ /* 0x000fc800078e000c */
[----:B------:R0:W-:Y:S01]  /*0670*/  STG.E desc[UR6][R12.64], R15 ;  /* 0x0000000f0c007986 */ /* 0x0001e2000c101906 */
[----:B------:R-:W-:Y:S01]  /*0680*/  IMAD.MOV.U32 R4, RZ, RZ, R10 ;  /* 0x000000ffff047224 */ /* 0x000fe200078e000a */
[----:B------:R-:W-:Y:S06]  /*0690*/  @P1 BRA `(.L_x_9) ;  /* 0xfffffffc00801947 */ /* 0x000fec000383ffff */
.L_x_8:
[----:B------:R-:W-:Y:S05]  /*06a0*/  BSYNC.RECONVERGENT B0 ;  /* 0x0000000000007941 */ /* 0x000fea0003800200 */
.L_x_7:
[----:B------:R-:W-:Y:S05]  /*06b0*/  @!P0 EXIT ;  /* 0x000000000000894d */ /* 0x000fea0003800000 */
[----:B------:R-:W1:Y:S01]  /*06c0*/  LDC.64 R4, c[0x0][0x380] ;  /* 0x0000e000ff047b82 */ /* 0x000e620000000a00 */
[C---:B------:R-:W-:Y:S01]  /*06d0*/  LEA R17, R6.reuse, R7, 0x1 ;  /* 0x0000000706117211 */ /* 0x040fe200078e08ff */
[----:B------:R-:W-:Y:S02]  /*06e0*/  IMAD R19, R6, 0x3, R7 ;  /* 0x0000000306137824 */ /* 0x000fe400078e0207 */
[----:B------:R-:W-:-:S04]  /*06f0*/  IMAD.IADD R21, R7, 0x1, R6 ;  /* 0x0000000107157824 */ /* 0x000fc800078e0206 */
[----:B------:R-:W2:Y:S01]  /*0700*/  LDC.64 R2, c[0x0][0x388] ;  /* 0x0000e200ff027b82 */ /* 0x000ea20000000a00 */
[----:B-1----:R-:W-:-:S05]  /*0710*/  IADD3 R4, P1, PT, R8, R4, RZ ;  /* 0x0000000408047210 */ /* 0x002fca0007f3e0ff */
[----:B------:R-:W-:Y:S01]  /*0720*/  IMAD.X R5, R9, 0x1, R5, P1 ;  /* 0x0000000109057824 */ /* 0x000fe200008e0605 */
[----:B--2---:R-:W-:-:S04]  /*0730*/  LEA R2, P0, R8, R2, 0x1 ;  /* 0x0000000208027211 */ /* 0x004fc800078008ff */
[----:B------:R-:W-:-:S09]  /*0740*/  LEA.HI.X R3, R8, R3, R9, 0x1, P0 ;  /* 0x0000000308037211 */ /* 0x000fd200000f0c09 */
.L_x_10:
[----:B01----:R-:W-:-:S06]  /*0750*/  IMAD.WIDE.U32 R12, R7, 0x8, R2 ;  /* 0x00000008070c7825 */ /* 0x003fcc00078e0002 */
[----:B------:R-:W2:Y:S01]  /*0760*/  LDG.E.64.CONSTANT R12, desc[UR6][R12.64] ;  /* 0x000000060c0c7981 */ /* 0x000ea2000c1e9b00 */
[----:B------:R-:W-:-:S06]  /*0770*/  IMAD.WIDE.U32 R8, R21, 0x8, R2 ;  /* 0x0000000815087825 */ /* 0x000fcc00078e0002 */
[----:B------:R-:W3:Y:S01]  /*0780*/  LDG.E.64.CONSTANT R8, desc[UR6][R8.64] ;  /* 0x0000000608087981 */ /* 0x000ee2000c1e9b00 */
[----:B------:R-:W-:-:S04]  /*0790*/  IMAD.WIDE.U32 R10, R17, 0x8, R2 ;  /* 0x00000008110a7825 */ /* 0x000fc800078e0002 */
[----:B------:R-:W-:Y:S02]  /*07a0*/  IMAD.WIDE.U32 R14, R19, 0x8, R2 ;  /* 0x00000008130e7825 */ /* 0x000fe400078e0002 */
[----:B------:R-:W4:Y:S04]  /*07b0*/  LDG.E.64.CONSTANT R10, desc[UR6][R10.64] ;  /* 0x000000060a0a7981 */ /* 0x000f28000c1e9b00 */
[----:B------:R-:W5:Y:S01]  /*07c0*/  LDG.E.64.CONSTANT R14, desc[UR6][R14.64] ;  /* 0x000000060e0e7981 */ /* 0x000f62000c1e9b00 */
[C---:B--2---:R-:W-:Y:S01]  /*07d0*/  PRMT R16, R12.reuse, 0x7632, R16 ;  /* 0x000076320c107816 */ /* 0x044fe20000000010 */
[----:B------:R-:W-:-:S04]  /*07e0*/  IMAD.U32 R23, R12, 0x10000, RZ ;  /* 0x000100000c177824 */ /* 0x000fc800078e00ff */
[----:B------:R-:W-:Y:S02]  /*07f0*/  IMAD.U32 R25, R16, 0x10000, RZ ;  /* 0x0001000010197824 */ /* 0x000fe400078e00ff */
[-C--:B------:R-:W-:Y:S01]  /*0800*/  FMUL R16, R23, R0.reuse ;  /* 0x0000000017107220 */ /* 0x080fe20000400000 */
[----:B------:R-:W-:Y:S01]  /*0810*/  IMAD.U32 R23, R13, 0x10000, RZ ;  /* 0x000100000d177824 */ /* 0x000fe200078e00ff */
[C---:B---3--:R-:W-:Y:S01]  /*0820*/  PRMT R12, R8.reuse, 0x7632, R12 ;  /* 0x00007632080c7816 */ /* 0x048fe2000000000c */
[----:B------:R-:W-:Y:S02]  /*0830*/  IMAD.U32 R27, R8, 0x10000, RZ ;  /* 0x00010000081b7824 */ /* 0x000fe400078e00ff */
[-C--:B------:R-:W-:Y:S01]  /*0840*/  FMUL R25, R25, R0.reuse ;  /* 0x0000000019197220 */ /* 0x080fe20000400000 */
[----:B------:R-:W-:Y:S01]  /*0850*/  FMUL R23, R23, R0 ;  /* 0x0000000017177220 */ /* 0x000fe20000400000 */
[----:B------:R-:W-:Y:S01]  /*0860*/  F2FP.SATFINITE.E4M3.F32.PACK_AB_MERGE_C R16, RZ, R16, RZ ;  /* 0x00000010ff10723e */ /* 0x000fe200048070ff */
[----:B------:R-:W-:-:S02]  /*0870*/  IMAD.U32 R29, R12, 0x10000, RZ ;  /* 0x000100000c1d7824 */ /* 0x000fc400078e00ff */
[-C--:B------:R-:W-:Y:S01]  /*0880*/  FMUL R27, R27, R0.reuse ;  /* 0x000000001b1b7220 */ /* 0x080fe20000400000 */
[----:B------:R-:W-:Y:S02]  /*0890*/  F2FP.SATFINITE.E4M3.F32.PACK_AB_MERGE_C R25, RZ, R25, RZ ;  /* 0x00000019ff19723e */ /* 0x000fe400048070ff */
[----:B------:R-:W-:Y:S01]  /*08a0*/  F2FP.SATFINITE.E4M3.F32.PACK_AB_MERGE_C R23, RZ, R23, RZ ;  /* 0x00000017ff17723e */ /* 0x000fe200048070ff */
[----:B------:R-:W-:Y:S01]  /*08b0*/  FMUL R29, R29, R0 ;  /* 0x000000001d1d7220 */ /* 0x000fe20000400000 */
[----:B------:R-:W-:Y:S02]  /*08c0*/  LOP3.LUT R16, R16, 0xff, RZ, 0xc0, !PT ;  /* 0x000000ff10107812 */ /* 0x000fe400078ec0ff */
[----:B------:R-:W-:Y:S01]  /*08d0*/  F2FP.SATFINITE.E4M3.F32.PACK_AB_MERGE_C R27, RZ, R27, RZ ;  /* 0x0000001bff1b723e */ /* 0x000fe200048070ff */
[----:B------:R-:W-:Y:S01]  /*08e0*/  IMAD.U32 R23, R23, 0x10000, RZ ;  /* 0x0001000017177824 */ /* 0x000fe200078e00ff */
[----:B------:R-:W-:Y:S01]  /*08f0*/  LEA R8, R25, R16, 0x8 ;  /* 0x0000001019087211 */ /* 0x000fe200078e40ff */
[C---:B----4-:R-:W-:Y:S01]  /*0900*/  IMAD.U32 R25, R10.reuse, 0x10000, RZ ;  /* 0x000100000a197824 */ /* 0x050fe200078e00ff */
[----:B------:R-:W-:-:S02]  /*0910*/  PRMT R12, R10, 0x7632, R12 ;  /* 0x000076320a0c7816 */ /* 0x000fc4000000000c */
[----:B------:R-:W-:Y:S02]  /*0920*/  LOP3.LUT R23, R23, 0xff0000, RZ, 0xc0, !PT ;  /* 0x00ff000017177812 */ /* 0x000fe400078ec0ff */
[----:B------:R-:W-:Y:S01]  /*0930*/  F2FP.SATFINITE.E4M3.F32.PACK_AB_MERGE_C R10, RZ, R29, RZ ;  /* 0x0000001dff0a723e */ /* 0x000fe200048070ff */
[----:B------:R-:W-:Y:S01]  /*0940*/  IMAD.U32 R29, R12, 0x10000, RZ ;  /* 0x000100000c1d7824 */ /* 0x000fe200078e00ff */
[----:B------:R-:W-:Y:S01]  /*0950*/  LOP3.LUT R27, R27, 0xff, RZ, 0xc0, !PT ;  /* 0x000000ff1b1b7812 */ /* 0x000fe200078ec0ff */
[-C--:B------:R-:W-:Y:S01]  /*0960*/  FMUL R12, R25, R0.reuse ;  /* 0x00000000190c7220 */ /* 0x080fe20000400000 */
[----:B------:R-:W-:Y:S01]  /*0970*/  LOP3.LUT R8, R23, 0xffff, R8, 0xf8, !PT ;  /* 0x0000ffff17087812 */ /* 0x000fe200078ef808 */
[----:B------:R-:W-:Y:S01]  /*0980*/  IMAD.U32 R23, R9, 0x10000, RZ ;  /* 0x0001000009177824 */ /* 0x000fe200078e00ff */
[----:B-----5:R-:W-:Y:S01]  /*0990*/  PRMT R9, R14, 0x7632, R9 ;  /* 0x000076320e097816 */ /* 0x020fe20000000009 */
[----:B------:R-:W-:Y:S01]  /*09a0*/  IMAD R10, R10, 0x100, R27 ;  /* 0x000001000a0a7824 */ /* 0x000fe200078e021b */
[----:B------:R-:W-:Y:S01]  /*09b0*/  PRMT R13, R13, 0x7632, R13 ;  /* 0x000076320d0d7816 */ /* 0x000fe2000000000d */
[----:B------:R-:W-:Y:S01]  /*09c0*/  IMAD.U32 R27, R14, 0x10000, RZ ;  /* 0x000100000e1b7824 */ /* 0x000fe200078e00ff */
[----:B------:R-:W-:Y:S01]  /*09d0*/  SHF.L.U32 R14, R9, 0x10, RZ ;  /* 0x00000010090e7819 */ /* 0x000fe200000006ff */
[----:B------:R-:W-:Y:S01]  /*09e0*/  IMAD.U32 R25, R11, 0x10000, RZ ;  /* 0x000100000b197824 */ /* 0x000fe200078e00ff */
[----:B------:R-:W-:Y:S01]  /*09f0*/  PRMT R9, R9, 0x7632, R9 ;  /* 0x0000763209097816 */ /* 0x000fe20000000009 */
[-C--:B------:R-:W-:Y:S01]  /*0a00*/  FMUL R16, R27, R0.reuse ;  /* 0x000000001b107220 */ /* 0x080fe20000400000 */
[----:B------:R-:W-:Y:S01]  /*0a10*/  PRMT R11, R11, 0x7632, R11 ;  /* 0x000076320b0b7816 */ /* 0x000fe2000000000b */
[C---:B------:R-:W-:Y:S01]  /*0a20*/  IMAD.U32 R27, R15.reuse, 0x10000, RZ ;  /* 0x000100000f1b7824 */ /* 0x040fe200078e00ff */
[----:B------:R-:W-:Y:S01]  /*0a30*/  PRMT R15, R15, 0x7632, R15 ;  /* 0x000076320f0f7816 */ /* 0x000fe2000000000f */
[----:B------:R-:W-:Y:S01]  /*0a40*/  FMUL R23, R23, R0 ;  /* 0x0000000017177220 */ /* 0x000fe20000400000 */
[----:B------:R-:W-:-:S02]  /*0a50*/  IMAD.U32 R13, R13, 0x10000, RZ ;  /* 0x000100000d0d7824 */ /* 0x000fc400078e00ff */
[-C--:B------:R-:W-:Y:S01]  /*0a60*/  FMUL R29, R29, R0.reuse ;  /* 0x000000001d1d7220 */ /* 0x080fe20000400000 */
[----:B------:R-:W-:Y:S02]  /*0a70*/  IMAD.U32 R9, R9, 0x10000, RZ ;  /* 0x0001000009097824 */ /* 0x000fe400078e00ff */
[----:B------:R-:W-:Y:S01]  /*0a80*/  FMUL R25, R25, R0 ;  /* 0x0000000019197220 */ /* 0x000fe20000400000 */
[----:B------:R-:W-:Y:S01]  /*0a90*/  IMAD.U32 R11, R11, 0x10000, RZ ;  /* 0x000100000b0b7824 */ /* 0x000fe200078e00ff */
[----:B------:R-:W-:Y:S01]  /*0aa0*/  F2FP.SATFINITE.E4M3.F32.PACK_AB_MERGE_C R12, RZ, R12, RZ ;  /* 0x0000000cff0c723e */ /* 0x000fe200048070ff */
[----:B------:R-:W-:Y:S02]  /*0ab0*/  IMAD.U32 R15, R15, 0x10000, RZ ;  /* 0x000100000f0f7824 */ /* 0x000fe400078e00ff */
[-C--:B------:R-:W-:Y:S01]  /*0ac0*/  FMUL R13, R13, R0.reuse ;  /* 0x000000000d0d7220 */ /* 0x080fe20000400000 */
[-C--:B------:R-:W-:Y:S01]  /*0ad0*/  FMUL R9, R9, R0.reuse ;  /* 0x0000000009097220 */ /* 0x080fe20000400000 */
[----:B------:R-:W-:Y:S01]  /*0ae0*/  F2FP.SATFINITE.E4M3.F32.PACK_AB_MERGE_C R23, RZ, R23, RZ ;  /* 0x00000017ff17723e */ /* 0x000fe200048070ff */
[-C--:B------:R-:W-:Y:S01]  /*0af0*/  FMUL R27, R27, R0.reuse ;  /* 0x000000001b1b7220 */ /* 0x080fe20000400000 */
[-C--:B------:R-:W-:Y:S01]  /*0b00*/  FMUL R11, R11, R0.reuse ;  /* 0x000000000b0b7220 */ /* 0x080fe20000400000 */
[----:B------:R-:W-:Y:S01]  /*0b10*/  F2FP.SATFINITE.E4M3.F32.PACK_AB_MERGE_C R29, RZ, R29, RZ ;  /* 0x0000001dff1d723e */ /* 0x000fe200048070ff */
[-C--:B------:R-:W-:Y:S01]  /*0b20*/  FMUL R14, R14, R0.reuse ;  /* 0x000000000e0e7220 */ /* 0x080fe20000400000 */
[----:B------:R-:W-:Y:S01]  /*0b30*/  LOP3.LUT R12, R12, 0xff, RZ, 0xc0, !PT ;  /* 0x000000ff0c0c7812 */ /* 0x000fe200078ec0ff */
[----:B------:R-:W-:Y:S01]  /*0b40*/  FMUL R15, R15, R0 ;  /* 0x000000000f0f7220 */ /* 0x000fe20000400000 */
[----:B------:R-:W-:Y:S01]  /*0b50*/  F2FP.SATFINITE.E4M3.F32.PACK_AB_MERGE_C R25, RZ, R25, RZ ;  /* 0x00000019ff19723e */ /* 0x000fe200048070ff */
[----:B------:R-:W-:Y:S01]  /*0b60*/  IMAD.U32 R23, R23, 0x10000, RZ ;  /* 0x0001000017177824 */ /* 0x000fe200078e00ff */
[----:B------:R-:W-:Y:S01]  /*0b70*/  F2FP.SATFINITE.E4M3.F32.PACK_AB_MERGE_C R16, RZ, R16, RZ ;  /* 0x00000010ff10723e */ /* 0x000fe200048070ff */
[----:B------:R-:W-:Y:S01]  /*0b80*/  IMAD R12, R29, 0x100, R12 ;  /* 0x000001001d0c7824 */ /* 0x000fe200078e020c */
[----:B------:R-:W-:Y:S01]  /*0b90*/  F2FP.SATFINITE.E4M3.F32.PACK_AB_MERGE_C R13, RZ, R13, RZ ;  /* 0x0000000dff0d723e */ /* 0x000fe200048070ff */
[----:B------:R-:W-:Y:S01]  /*0ba0*/  IMAD.U32 R25, R25, 0x10000, RZ ;  /* 0x0001000019197824 */ /* 0x000fe200078e00ff */
[----:B------:R-:W-:-:S02]  /*0bb0*/  F2FP.SATFINITE.E4M3.F32.PACK_AB_MERGE_C R9, RZ, R9, RZ ;  /* 0x00000009ff09723e */ /* 0x000fc400048070ff */
[----:B------:R-:W-:Y:S02]  /*0bc0*/  F2FP.SATFINITE.E4M3.F32.PACK_AB_MERGE_C R27, RZ, R27, RZ ;  /* 0x0000001bff1b723e */ /* 0x000fe400048070ff */
[----:B------:R-:W-:Y:S02]  /*0bd0*/  F2FP.SATFINITE.E4M3.F32.PACK_AB_MERGE_C R11, RZ, R11, RZ ;  /* 0x0000000bff0b723e */ /* 0x000fe400048070ff */
[----:B------:R-:W-:Y:S02]  /*0be0*/  F2FP.SATFINITE.E4M3.F32.PACK_AB_MERGE_C R14, RZ, R14, RZ ;  /* 0x0000000eff0e723e */ /* 0x000fe400048070ff */
[----:B------:R-:W-:Y:S02]  /*0bf0*/  LOP3.LUT R29, R16, 0xff, RZ, 0xc0, !PT ;  /* 0x000000ff101d7812 */ /* 0x000fe400078ec0ff */
[----:B------:R-:W-:Y:S02]  /*0c00*/  F2FP.SATFINITE.E4M3.F32.PACK_AB_MERGE_C R15, RZ, R15, RZ ;  /* 0x0000000fff0f723e */ /* 0x000fe400048070ff */
[----:B------:R-:W-:Y:S01]  /*0c10*/  LOP3.LUT R13, R13, 0xffff, RZ, 0xc0, !PT ;  /* 0x0000ffff0d0d7812 */ /* 0x000fe200078ec0ff */
[----:B------:R-:W-:Y:S01]  /*0c20*/  IMAD R14, R14, 0x100, R29 ;  /* 0x000001000e0e7824 */ /* 0x000fe200078e021d */
[----:B------:R-:W-:-:S02]  /*0c30*/  LOP3.LUT R9, R9, 0xffff, RZ, 0xc0, !PT ;  /* 0x0000ffff09097812 */ /* 0x000fc400078ec0ff */
[----:B------:R-:W-:Y:S01]  /*0c40*/  SHF.L.U32 R27, R27, 0x10, RZ ;  /* 0x000000101b1b7819 */ /* 0x000fe200000006ff */
[----:B------:R-:W-:Y:S01]  /*0c50*/  IMAD.SHL.U32 R13, R13, 0x1000000, RZ ;  /* 0x010000000d0d7824 */ /* 0x000fe200078e00ff */
[----:B------:R-:W-:Y:S01]  /*0c60*/  LOP3.LUT R11, R11, 0xffff, RZ, 0xc0, !PT ;  /* 0x0000ffff0b0b7812 */ /* 0x000fe200078ec0ff */
[----:B------:R-:W-:Y:S01]  /*0c70*/  IMAD.SHL.U32 R9, R9, 0x1000000, RZ ;  /* 0x0100000009097824 */ /* 0x000fe200078e00ff */
[----:B------:R-:W-:Y:S02]  /*0c80*/  LOP3.LUT R23, R23, 0xff0000, RZ, 0xc0, !PT ;  /* 0x00ff000017177812 */ /* 0x000fe400078ec0ff */
[----:B------:R-:W-:Y:S01]  /*0c90*/  LOP3.LUT R25, R25, 0xff0000, RZ, 0xc0, !PT ;  /* 0x00ff000019197812 */ /* 0x000fe200078ec0ff */
[----:B------:R-:W-:Y:S01]  /*0ca0*/  IMAD.SHL.U32 R11, R11, 0x1000000, RZ ;  /* 0x010000000b0b7824 */ /* 0x000fe200078e00ff */
[----:B------:R-:W-:Y:S02]  /*0cb0*/  LOP3.LUT R15, R15, 0xffff, RZ, 0xc0, !PT ;  /* 0x0000ffff0f0f7812 */ /* 0x000fe400078ec0ff */
[----:B------:R-:W-:-:S02]  /*0cc0*/  LOP3.LUT R27, R27, 0xff0000, RZ, 0xc0, !PT ;  /* 0x00ff00001b1b7812 */ /* 0x000fc400078ec0ff */
[----:B------:R-:W-:Y:S01]  /*0cd0*/  LOP3.LUT R10, R23, 0xffff, R10, 0xf8, !PT ;  /* 0x0000ffff170a7812 */ /* 0x000fe200078ef80a */
[----:B------:R-:W-:Y:S01]  /*0ce0*/  IMAD.SHL.U32 R15, R15, 0x1000000, RZ ;  /* 0x010000000f0f7824 */ /* 0x000fe200078e00ff */
[----:B------:R-:W-:Y:S02]  /*0cf0*/  LOP3.LUT R12, R25, 0xffff, R12, 0xf8, !PT ;  /* 0x0000ffff190c7812 */ /* 0x000fe400078ef80c */
[----:B------:R-:W-:Y:S02]  /*0d00*/  LOP3.LUT R14, R27, 0xffff, R14, 0xf8, !PT ;  /* 0x0000ffff1b0e7812 */ /* 0x000fe400078ef80e */
[----:B------:R-:W-:Y:S02]  /*0d10*/  LOP3.LUT R23, R8, R13, RZ, 0xfc, !PT ;  /* 0x0000000d08177212 */ /* 0x000fe400078efcff */
[----:B------:R-:W-:Y:S01]  /*0d20*/  LOP3.LUT R25, R10, R9, RZ, 0xfc, !PT ;  /* 0x000000090a197212 */ /* 0x000fe200078efcff */
[----:B------:R-:W-:Y:S01]  /*0d30*/  IMAD.WIDE.U32 R8, R7, 0x4, R4 ;  /* 0x0000000407087825 */ /* 0x000fe200078e0004 */
[----:B------:R-:W-:-:S02]  /*0d40*/  LOP3.LUT R27, R12, R11, RZ, 0xfc, !PT ;  /* 0x0000000b0c1b7212 */ /* 0x000fc400078efcff */
[----:B------:R-:W-:Y:S01]  /*0d50*/  LOP3.LUT R29, R14, R15, RZ, 0xfc, !PT ;  /* 0x0000000f0e1d7212 */ /* 0x000fe200078efcff */
[----:B------:R-:W-:Y:S01]  /*0d60*/  IMAD.WIDE.U32 R10, R21, 0x4, R4 ;  /* 0x00000004150a7825 */ /* 0x000fe200078e0004 */
[----:B------:R1:W-:Y:S01]  /*0d70*/  STG.E desc[UR6][R8.64], R23 ;  /* 0x0000001708007986 */ /* 0x0003e2000c101906 */
[C---:B------:R-:W-:Y:S02]  /*0d80*/  IADD3 R7, PT, PT, R6.reuse, R7, R6 ;  /* 0x0000000706077210 */ /* 0x040fe40007ffe006 */
[----:B------:R-:W-:Y:S01]  /*0d90*/  IMAD.WIDE.U32 R12, R17, 0x4, R4 ;  /* 0x00000004110c7825 */ /* 0x000fe200078e0004 */
[----:B------:R1:W-:Y:S01]  /*0da0*/  STG.E desc[UR6][R10.64], R25 ;  /* 0x000000190a007986 */ /* 0x0003e2000c101906 */
[----:B------:R-:W-:Y:S02]  /*0db0*/  IADD3 R7, PT, PT, R6, R7, R6 ;  /* 0x0000000706077210 */ /* 0x000fe40007ffe006 */
[----:B------:R-:W-:Y:S01]  /*0dc0*/  IMAD.WIDE.U32 R14, R19, 0x4, R4 ;  /* 0x00000004130e7825 */ /* 0x000fe200078e0004 */
[----:B------:R1:W-:Y:S01]  /*0dd0*/  STG.E desc[UR6][R12.64], R27 ;  /* 0x0000001b0c007986 */ /* 0x0003e2000c101906 */
[----:B------:R-:W-:-:S02]  /*0de0*/  ISETP.GE.AND P0, PT, R7, UR4, PT ;  /* 0x0000000407007c0c */ /* 0x000fc4000bf06270 */
[C---:B------:R-:W-:Y:S01]  /*0df0*/  IMAD R17, R6.reuse, 0x4, R17 ;  /* 0x0000000406117824 */ /* 0x040fe200078e0211 */
[----:B------:R1:W-:Y:S01]  /*0e00*/  STG.E desc[UR6][R14.64], R29 ;  /* 0x0000001d0e007986 */ /* 0x0003e2000c101906 */
[C---:B------:R-:W-:Y:S01]  /*0e10*/  LEA R19, R6.reuse, R19, 0x2 ;  /* 0x0000001306137211 */ /* 0x040fe200078e10ff */
[----:B------:R-:W-:-:S08]  /*0e20*/  IMAD R21, R6, 0x4, R21 ;  /* 0x0000000406157824 */ /* 0x000fd000078e0215 */
[----:B------:R-:W-:Y:S05]  /*0e30*/  @!P0 BRA `(.L_x_10) ;  /* 0xfffffff800448947 */ /* 0x000fea000383ffff */
[----:B------:R-:W-:Y:S05]  /*0e40*/  EXIT ;  /* 0x000000000000794d */ /* 0x000fea0003800000 */
        .weak           $__internal_0_$__cuda_sm20_rcp_rn_f32_slowpath
        .type           $__internal_0_$__cuda_sm20_rcp_rn_f32_slowpath,@function
        .size           $__internal_0_$__cuda_sm20_rcp_rn_f32_slowpath,(.L_x_84 - $__internal_0_$__cuda_sm20_rcp_rn_f32_slowpath)
$__internal_0_$__cuda_sm20_rcp_rn_f32_slowpath:
[----:B------:R-:W-:-:S05]  /*0e50*/  IMAD.SHL.U32 R3, R0, 0x2, RZ ;  /* 0x0000000200037824 */ /* 0x000fca00078e00ff */
[----:B------:R-:W-:-:S04]  /*0e60*/  SHF.R.U32.HI R10, RZ, 0x18, R3 ;  /* 0x00000018ff0a7819 */ /* 0x000fc80000011603 */
[----:B------:R-:W-:-:S13]  /*0e70*/  ISETP.NE.U32.AND P0, PT, R10, RZ, PT ;  /* 0x000000ff0a00720c */ /* 0x000fda0003f05070 */
[----:B------:R-:W-:Y:S05]  /*0e80*/  @P0 BRA `(.L_x_11) ;  /* 0x00000000002c0947 */ /* 0x000fea0003800000 */
[----:B------:R-:W-:-:S05]  /*0e90*/  IMAD.SHL.U32 R3, R0, 0x2, RZ ;  /* 0x0000000200037824 */ /* 0x000fca00078e00ff */
[----:B------:R-:W-:-:S13]  /*0ea0*/  ISETP.NE.AND P0, PT, R3, RZ, PT ;  /* 0x000000ff0300720c */ /* 0x000fda0003f05270 */
[----:B------:R2:W3:Y:S01]  /*0eb0*/  @!P0 MUFU.RCP R3, R0 ;  /* 0x0000000000038308 */ /* 0x0004e20000001000 */
[----:B------:R-:W-:Y:S05]  /*0ec0*/  @!P0 BRA `(.L_x_12) ;  /* 0x0000000000a48947 */ /* 0x000fea0003800000 */
[----:B------:R-:W-:-:S04]  /*0ed0*/  FFMA R4, R0, 1.84467440737095516160e+19, RZ ;  /* 0x5f80000000047823 */ /* 0x000fc800000000ff */
[----:B---3--:R-:W2:Y:S02]  /*0ee0*/  MUFU.RCP R3, R4 ;  /* 0x0000000400037308 */ /* 0x008ea40000001000 */
[----:B--2---:R-:W-:-:S04]  /*0ef0*/  FFMA R0, R4, R3, -1 ;  /* 0xbf80000004007423 */ /* 0x004fc80000000003 */
[----:B------:R-:W-:-:S04]  /*0f00*/  FADD.FTZ R0, -R0, -RZ ;  /* 0x800000ff00007221 */ /* 0x000fc80000010100 */
[----:B------:R-:W-:-:S04]  /*0f10*/  FFMA R0, R3, R0, R3 ;  /* 0x0000000003007223 */ /* 0x000fc80000000003 */
[----:B------:R-:W-:Y:S01]  /*0f20*/  FFMA R3, R0, 1.84467440737095516160e+19, RZ ;  /* 0x5f80000000037823 */ /* 0x000fe200000000ff */
[----:B------:R-:W-:Y:S06]  /*0f30*/  BRA `(.L_x_12) ;  /* 0x0000000000887947 */ /* 0x000fec0003800000 */
.L_x_11:
[----:B------:R-:W-:-:S05]  /*0f40*/  VIADD R12, R10, 0xffffff03 ;  /* 0xffffff030a0c7836 */ /* 0x000fca0000000000 */
[----:B------:R-:W-:-:S13]  /*0f50*/  ISETP.GT.U32.AND P0, PT, R12, 0x1, PT ;  /* 0x000000010c00780c */ /* 0x000fda0003f04070 */
[----:B------:R-:W-:Y:S05]  /*0f60*/  @P0 BRA `(.L_x_13) ;  /* 0x0000000000780947 */ /* 0x000fea0003800000 */
[----:B------:R-:W-:Y:S01]  /*0f70*/  LOP3.LUT R3, R0, 0x7fffff, RZ, 0xc0, !PT ;  /* 0x007fffff00037812 */ /* 0x000fe200078ec0ff */
[----:B------:R-:W-:-:S03]  /*0f80*/  IMAD.MOV.U32 R11, RZ, RZ, 0x3 ;  /* 0x00000003ff0b7424 */ /* 0x000fc600078e00ff */
[----:B------:R-:W-:Y:S02]  /*0f90*/  LOP3.LUT R3, R3, 0x3f800000, RZ, 0xfc, !PT ;  /* 0x3f80000003037812 */ /* 0x000fe400078efcff */
[----:B------:R-:W-:Y:S02]  /*0fa0*/  SHF.L.U32 R11, R11, R12, RZ ;  /* 0x0000000c0b0b7219 */ /* 0x000fe400000006ff */
[----:B------:R-:W0:Y:S02]  /*0fb0*/  MUFU.RCP R4, R3 ;  /* 0x0000000300047308 */ /* 0x000e240000001000 */
[----:B0-----:R-:W-:-:S04]  /*0fc0*/  FFMA R5, R3, R4, -1 ;  /* 0xbf80000003057423 */ /* 0x001fc80000000004 */
[----:B------:R-:W-:-:S04]  /*0fd0*/  FADD.FTZ R5, -R5, -RZ ;  /* 0x800000ff05057221 */ /* 0x000fc80000010100 */
[CCC-:B------:R-:W-:Y:S01]  /*0fe0*/  FFMA.RM R6, R4.reuse, R5.reuse, R4.reuse ;  /* 0x0000000504067223 */ /* 0x1c0fe20000004004 */
[----:B------:R-:W-:-:S04]  /*0ff0*/  FFMA.RP R5, R4, R5, R4 ;  /* 0x0000000504057223 */ /* 0x000fc80000008004 */
[C---:B------:R-:W-:Y:S02]  /*1000*/  LOP3.LUT R4, R6.reuse, 0x7fffff, RZ, 0xc0, !PT ;  /* 0x007fffff06047812 */ /* 0x040fe400078ec0ff */
[----:B------:R-:W-:Y:S02]  /*1010*/  FSETP.NEU.FTZ.AND P0, PT, R6, R5, PT ;  /* 0x000000050600720b */ /* 0x000fe40003f1d000 */
[----:B------:R-:W-:Y:S02]  /*1020*/  LOP3.LUT R4, R4, 0x800000, RZ, 0xfc, !PT ;  /* 0x0080000004047812 */ /* 0x000fe400078efcff */
[----:B------:R-:W-:Y:S02]  /*1030*/  SEL R5, RZ, 0xffffffff, !P0 ;  /* 0xffffffffff057807 */ /* 0x000fe40004000000 */
[----:B------:R-:W-:-:S03]  /*1040*/  LOP3.LUT R11, R11, R4, RZ, 0xc0, !PT ;  /* 0x000000040b0b7212 */ /* 0x000fc600078ec0ff */
[----:B------:R-:W-:Y:S01]  /*1050*/  IMAD.MOV R5, RZ, RZ, -R5 ;  /* 0x000000ffff057224 */ /* 0x000fe200078e0a05 */
[----:B------:R-:W-:-:S04]  /*1060*/  SHF.R.U32.HI R11, RZ, R12, R11 ;  /* 0x0000000cff0b7219 */ /* 0x000fc8000001160b */
[----:B------:R-:W-:Y:S02]  /*1070*/  LOP3.LUT P1, RZ, R5, R12, R4, 0xf8, !PT ;  /* 0x0000000c05ff7212 */ /* 0x000fe4000782f804 */
[C---:B------:R-:W-:Y:S02]  /*1080*/  LOP3.LUT P0, RZ, R11.reuse, 0x1, RZ, 0xc0, !PT ;  /* 0x000000010bff7812 */ /* 0x040fe4000780c0ff */
[----:B------:R-:W-:-:S04]  /*1090*/  LOP3.LUT P2, RZ, R11, 0x2, RZ, 0xc0, !PT ;  /* 0x000000020bff7812 */ /* 0x000fc8000784c0ff */
[----:B------:R-:W-:Y:S02]  /*10a0*/  PLOP3.LUT P0, PT, P0, P1, P2, 0xe0, 0x0 ;  /* 0x000000000000781c */ /* 0x000fe40000703c20 */
[----:B------:R-:W-:Y:S02]  /*10b0*/  LOP3.LUT P1, RZ, R0, 0x7fffff, RZ, 0xc0, !PT ;  /* 0x007fffff00ff7812 */ /* 0x000fe4000782c0ff */
[----:B------:R-:W-:-:S04]  /*10c0*/  SEL R3, RZ, 0x1, !P0 ;  /* 0x00000001ff037807 */ /* 0x000fc80004000000 */
[----:B------:R-:W-:-:S04]  /*10d0*/  IADD3 R3, PT, PT, -R3, RZ, RZ ;  /* 0x000000ff03037210 */ /* 0x000fc80007ffe1ff */
[----:B------:R-:W-:Y:S01]  /*10e0*/  ISETP.GE.AND P0, PT, R3, RZ, PT ;  /* 0x000000ff0300720c */ /* 0x000fe20003f06270 */
[----:B------:R-:W-:-:S05]  /*10f0*/  VIADD R3, R10, 0xffffff04 ;  /* 0xffffff040a037836 */ /* 0x000fca0000000000 */
[----:B------:R-:W-:-:S07]  /*1100*/  SHF.R.U32.HI R3, RZ, R3, R4 ;  /* 0x00000003ff037219 */ /* 0x000fce0000011604 */
[----:B------:R-:W-:-:S04]  /*1110*/  @!P0 VIADD R3, R3, 0x1 ;  /* 0x0000000103038836 */ /* 0x000fc80000000000 */
[----:B------:R-:W-:-:S05]  /*1120*/  @!P1 IMAD.SHL.U32 R3, R3, 0x2, RZ ;  /* 0x0000000203039824 */ /* 0x000fca00078e00ff */
[----:B------:R-:W-:Y:S01]  /*1130*/  LOP3.LUT R3, R3, 0x80000000, R0, 0xf8, !PT ;  /* 0x8000000003037812 */ /* 0x000fe200078ef800 */
[----:B------:R-:W-:Y:S06]  /*1140*/  BRA `(.L_x_12) ;  /* 0x0000000000047947 */ /* 0x000fec0003800000 */
.L_x_13:
[----:B------:R0:W1:Y:S02]  /*1150*/  MUFU.RCP R3, R0 ;  /* 0x0000000000037308 */ /* 0x0000640000001000 */
.L_x_12:
[----:B0123--:R-:W-:Y:S02]  /*1160*/  IMAD.MOV.U32 R0, RZ, RZ, R3 ;  /* 0x000000ffff007224 */ /* 0x00ffe400078e0003 */
[----:B------:R-:W-:-:S04]  /*1170*/  IMAD.MOV.U32 R3, RZ, RZ, 0x0 ;  /* 0x00000000ff037424 */ /* 0x000fc800078e00ff */
[----:B------:R-:W-:Y:S05]  /*1180*/  RET.REL.NODEC R2 `(fp8_static_quant_bf16_vec4) ;  /* 0xffffffec029c7950 */ /* 0x000fea0003c3ffff */
.L_x_14:
        /* <DEDUP_REMOVED lines=15> */
.L_x_84:


//--------------------- .text.fp8_dequant_bf16    --------------------------
	.section	.text.fp8_dequant_bf16,"ax",@progbits
	.align	128
        .global         fp8_dequant_bf16
        .type           fp8_dequant_bf16,@function
        .size           fp8_dequant_bf16,(.L_x_91 - fp8_dequant_bf16)
        .other          fp8_dequant_bf16,@"STO_CUDA_ENTRY STV_DEFAULT"
fp8_dequant_bf16:
.text.fp8_dequant_bf16:
        /* <DEDUP_REMOVED lines=11> */
[----:B------:R-:W3:Y:S02]  /*00b0*/  S2R R0, SR_TID.X ;  /* 0x0000000000007919 */ /* 0x000ee40000002100 */
[----:B-1----:R0:W5:Y:S01]  /*00c0*/  @!P0 LDG.E.CONSTANT R6, desc[UR4][R4.64] ;  /* 0x0000000404068981 */ /* 0x002162000c1e9900 */
[----:B---3--:R-:W-:-:S13]  /*00d0*/  ISETP.GE.AND P0, PT, R0, UR7, PT ;  /* 0x0000000700007c0c */ /* 0x008fda000bf06270 */
[----:B0-----:R-:W-:Y:S05]  /*00e0*/  @P0 EXIT ;  /* 0x000000000000094d */ /* 0x001fea0003800000 */
[----:B------:R-:W-:Y:S01]  /*00f0*/  IMAD R7, R7, UR7, RZ ;  /* 0x0000000707077c24 */ /* 0x000fe2000f8e02ff */
[----:B------:R-:W0:Y:S01]  /*0100*/  LDCU UR6, c[0x0][0x360] ;  /* 0x00006c00ff0677ac */ /* 0x000e220008000800 */
[----:B------:R-:W1:Y:S05]  /*0110*/  LDCU.128 UR8, c[0x0][0x380] ;  /* 0x00007000ff0877ac */ /* 0x000e6a0008000c00 */
.L_x_15:
[----:B------:R-:W-:Y:S02]  /*0120*/  SHF.R.S32.HI R2, RZ, 0x1f, R0 ;  /* 0x0000001fff027819 */ /* 0x000fe40000011400 */
[----:B------:R-:W-:-:S04]  /*0130*/  IADD3 R8, P0, PT, R7, R0, RZ ;  /* 0x0000000007087210 */ /* 0x000fc80007f1e0ff */
[----:B------:R-:W-:Y:S02]  /*0140*/  LEA.HI.X.SX32 R9, R7, R2, 0x1, P0 ;  /* 0x0000000207097211 */ /* 0x000fe400000f0eff */
[----:B-1----:R-:W-:-:S04]  /*0150*/  IADD3 R2, P0, PT, R8, UR10, RZ ;  /* 0x0000000a08027c10 */ /* 0x002fc8000ff1e0ff */
[----:B--2---:R-:W-:-:S05]  /*0160*/  IADD3.X R3, PT, PT, R9, UR11, RZ, P0, !PT ;  /* 0x0000000b09037c10 */ /* 0x004fca00087fe4ff */
[----:B------:R-:W2:Y:S01]  /*0170*/  LDG.E.U8.CONSTANT R2, desc[UR4][R2.64] ;  /* 0x0000000402027981 */ /* 0x000ea2000c1e9100 */
[----:B------:R-:W-:Y:S01]  /*0180*/  LEA R4, P0, R8, UR8, 0x1 ;  /* 0x0000000808047c11 */ /* 0x000fe2000f8008ff */
[----:B0-----:R-:W-:Y:S01]  /*0190*/  VIADD R0, R0, UR6 ;  /* 0x0000000600007c36 */ /* 0x001fe20008000000 */
[----:B--2---:R-:W-:-:S05]  /*01a0*/  F2FP.F16.E4M3.UNPACK_B R3, R2 ;  /* 0x00000002ff03723e */ /* 0x004fca00020006ff */
[----:B------:R-:W-:-:S05]  /*01b0*/  HADD2.F32 R5, -RZ, R3.H0_H0 ;  /* 0x20000003ff057230 */ /* 0x000fca0000004100 */
[----:B-----5:R-:W-:-:S05]  /*01c0*/  FMUL R5, R5, R6 ;  /* 0x0000000605057220 */ /* 0x020fca0000400000 */
[----:B------:R-:W-:Y:S02]  /*01d0*/  F2FP.BF16.F32.PACK_AB R3, RZ, R5 ;  /* 0x00000005ff03723e */ /* 0x000fe400000010ff */
[----:B------:R-:W-:Y:S02]  /*01e0*/  LEA.HI.X R5, R8, UR9, R9, 0x1, P0 ;  /* 0x0000000908057c11 */ /* 0x000fe400080f0c09 */
[----:B------:R-:W-:-:S03]  /*01f0*/  ISETP.GE.AND P0, PT, R0, UR7, PT ;  /* 0x0000000700007c0c */ /* 0x000fc6000bf06270 */
[----:B------:R2:W-:Y:S10]  /*0200*/  STG.E.U16 desc[UR4][R4.64], R3 ;  /* 0x0000000304007986 */ /* 0x0005f4000c101504 */
[----:B------:R-:W-:Y:S05]  /*0210*/  @!P0 BRA `(.L_x_15) ;  /* 0xfffffffc00c08947 */ /* 0x000fea000383ffff */
[----:B------:R-:W-:Y:S05]  /*0220*/  EXIT ;  /* 0x000000000000794d */ /* 0x000fea0003800000 */
.L_x_16:
        /* <DEDUP_REMOVED lines=13> */
.L_x_91:


//--------------------- .text.fp8_dynamic_per_token_quant_bf16 --------------------------
	.section	.text.fp8_dynamic_per_token_quant_bf16,"ax",@progbits
	.align	128
        .global         fp8_dynamic_per_token_quant_bf16
        .type           fp8_dynamic_per_token_quant_bf16,@function
        .size           fp8_dynamic_per_token_quant_bf16,(.L_x_86 - fp8_dynamic_per_token_quant_bf16)
        .other          fp8_dynamic_per_token_quant_bf16,@"STO_CUDA_ENTRY STV_DEFAULT"
fp8_dynamic_per_token_quant_bf16:
.text.fp8_dynamic_per_token_quant_bf16:
[----:B------:R-:W-:Y:S01]  /*0000*/  LDC R1, c[0x0][0x37c] ;  /* 0x0000df00ff017b82 */ /* 0x000fe20000000800 */
[----:B------:R-:W0:Y:S01]  /*0010*/  S2R R5, SR_TID.X ;  /* 0x0000000000057919 */ /* 0x000e220000002100 */
[----:B------:R-:W0:Y:S06]  /*0020*/  LDCU UR4, c[0x0][0x398] ;  /* 0x00007300ff0477ac */ /* 0x000e2c0008000800 */
[----:B------:R-:W1:Y:S01]  /*0030*/  LDC.64 R2, c[0x0][0x390] ;  /* 0x0000e400ff027b82 */ /* 0x000e620000000a00 */
[----:B------:R-:W-:Y:S01]  /*0040*/  BSSY.RECONVERGENT B0, `(.L_x_17) ;  /* 0x0000012000007945 */ /* 0x000fe20003800200 */
[----:B------:R-:W2:Y:S01]  /*0050*/  S2R R6, SR_CTAID.X ;  /* 0x0000000000067919 */ /* 0x000ea20000002500 */
[----:B------:R-:W3:Y:S01]  /*0060*/  LDCU.64 UR6, c[0x0][0x358] ;  /* 0x00006b00ff0677ac */ /* 0x000ee20008000a00 */
[----:B------:R-:W-:Y:S01]  /*0070*/  IMAD.MOV.U32 R0, RZ, RZ, RZ ;  /* 0x000000ffff007224 */ /* 0x000fe200078e00ff */
[----:B0-----:R-:W-:Y:S01]  /*0080*/  ISETP.GE.AND P0, PT, R5, UR4, PT ;  /* 0x0000000405007c0c */ /* 0x001fe2000bf06270 */
[----:B--2---:R-:W-:-:S04]  /*0090*/  IMAD R4, R6, UR4, RZ ;  /* 0x0000000406047c24 */ /* 0x004fc8000f8e02ff */
[----:B-1----:R-:W-:-:S08]  /*00a0*/  IMAD.WIDE R2, R4, 0x2, R2 ;  /* 0x0000000204027825 */ /* 0x002fd000078e0202 */
[----:B---3--:R-:W-:Y:S05]  /*00b0*/  @P0 BRA `(.L_x_18) ;  /* 0x0000000000280947 */ /* 0x008fea0003800000 */
[----:B------:R-:W0:Y:S01]  /*00c0*/  LDC R10, c[0x0][0x360] ;  /* 0x0000d800ff0a7b82 */ /* 0x000e220000000800 */
[----:B------:R-:W-:Y:S02]  /*00d0*/  IMAD.MOV.U32 R0, RZ, RZ, RZ ;  /* 0x000000ffff007224 */ /* 0x000fe400078e00ff */
[----:B------:R-:W-:-:S07]  /*00e0*/  IMAD.MOV.U32 R7, RZ, RZ, R5 ;  /* 0x000000ffff077224 */ /* 0x000fce00078e0005 */
.L_x_19:
[----:B------:R-:W-:-:S06]  /*00f0*/  IMAD.WIDE R8, R7, 0x2, R2 ;  /* 0x0000000207087825 */ /* 0x000fcc00078e0202 */
[----:B------:R-:W2:Y:S01]  /*0100*/  LDG.E.U16.CONSTANT R8, desc[UR6][R8.64] ;  /* 0x0000000608087981 */ /* 0x000ea2000c1e9500 */
[----:B0-----:R-:W-:-:S05]  /*0110*/  IMAD.IADD R7, R10, 0x1, R7 ;  /* 0x000000010a077824 */ /* 0x001fca00078e0207 */
[----:B------:R-:W-:Y:S01]  /*0120*/  ISETP.GE.AND P0, PT, R7, UR4, PT ;  /* 0x0000000407007c0c */ /* 0x000fe2000bf06270 */
[----:B--2---:R-:W-:-:S05]  /*0130*/  IMAD.U32 R11, R8, 0x10000, RZ ;  /* 0x00010000080b7824 */ /* 0x004fca00078e00ff */
[----:B------:R-:W-:-:S07]  /*0140*/  FMNMX R0, |R11|, R0, !PT ;  /* 0x000000000b007209 */ /* 0x000fce0007800200 */
[----:B------:R-:W-:Y:S05]  /*0150*/  @!P0 BRA `(.L_x_19) ;  /* 0xfffffffc00e48947 */ /* 0x000fea000383ffff */
.L_x_18:
[----:B------:R-:W-:Y:S05]  /*0160*/  BSYNC.RECONVERGENT B0 ;  /* 0x0000000000007941 */ /* 0x000fea0003800200 */
.L_x_17:
[----:B------:R-:W0:Y:S01]  /*0170*/  SHFL.BFLY PT, R7, R0, 0x10, 0x1f ;  /* 0x0e001f0000077f89 */ /* 0x000e2200000e0000 */
[----:B------:R-:W-:Y:S01]  /*0180*/  LOP3.LUT P0, R12, R5, 0x1f, RZ, 0xc0, !PT ;  /* 0x0000001f050c7812 */ /* 0x000fe2000780c0ff */
[----:B------:R-:W1:-:S12]  /*0190*/  LDCU UR8, c[0x0][0x360] ;  /* 0x00006c00ff0877ac */ /* 0x000e580008000800 */
[----:B------:R-:W2:Y:S01]  /*01a0*/  @!P0 S2R R13, SR_CgaCtaId ;  /* 0x00000000000d8919 */ /* 0x000ea20000008800 */
[----:B0-----:R-:W-:Y:S02]  /*01b0*/  FMNMX R7, R7, R0, !PT ;  /* 0x0000000007077209 */ /* 0x001fe40007800000 */
[----:B------:R-:W-:-:S03]  /*01c0*/  @!P0 MOV R0, 0x400 ;  /* 0x0000040000008802 */ /* 0x000fc60000000f00 */
[----:B------:R-:W0:Y:S02]  /*01d0*/  SHFL.BFLY PT, R8, R7, 0x8, 0x1f ;  /* 0x0d001f0007087f89 */ /* 0x000e2400000e0000 */
[----:B------:R-:W-:-:S05]  /*01e0*/  @!P0 VIADD R0, R0, 0x10 ;  /* 0x0000001000008836 */ /* 0x000fca0000000000 */
[----:B--2---:R-:W-:-:S04]  /*01f0*/  @!P0 LEA R0, R13, R0, 0x18 ;  /* 0x000000000d008211 */ /* 0x004fc800078ec0ff */
[----:B------:R-:W-:Y:S02]  /*0200*/  @!P0 LEA.HI R0, R5, R0, RZ, 0x1d ;  /* 0x0000000005008211 */ /* 0x000fe400078fe8ff */
[----:B0-----:R-:W-:Y:S02]  /*0210*/  FMNMX R8, R7, R8, !PT ;  /* 0x0000000807087209 */ /* 0x001fe40007800000 */
[----:B------:R-:W-:-:S03]  /*0220*/  SHF.R.S32.HI R7, RZ, 0x1f, R4 ;  /* 0x0000001fff077819 */ /* 0x000fc60000011404 */
[----:B------:R-:W0:Y:S02]  /*0230*/  SHFL.BFLY PT, R9, R8, 0x4, 0x1f ;  /* 0x0c801f0008097f89 */ /* 0x000e2400000e0000 */
[----:B0-----:R-:W-:-:S05]  /*0240*/  FMNMX R9, R8, R9, !PT ;  /* 0x0000000908097209 */ /* 0x001fca0007800000 */
[----:B------:R-:W0:Y:S02]  /*0250*/  SHFL.BFLY PT, R10, R9, 0x2, 0x1f ;  /* 0x0c401f00090a7f89 */ /* 0x000e2400000e0000 */
[----:B0-----:R-:W-:-:S05]  /*0260*/  FMNMX R10, R9, R10, !PT ;  /* 0x0000000a090a7209 */ /* 0x001fca0007800000 */
[----:B------:R-:W0:Y:S02]  /*0270*/  SHFL.BFLY PT, R11, R10, 0x1, 0x1f ;  /* 0x0c201f000a0b7f89 */ /* 0x000e2400000e0000 */
[----:B0-----:R-:W-:-:S05]  /*0280*/  FMNMX R11, R10, R11, !PT ;  /* 0x0000000b0a0b7209 */ /* 0x001fca0007800000 */
[----:B------:R0:W-:Y:S01]  /*0290*/  @!P0 STS [R0], R11 ;  /* 0x0000000b00008388 */ /* 0x0001e20000000800 */
[----:B------:R-:W-:Y:S01]  /*02a0*/  BAR.SYNC.DEFER_BLOCKING 0x0 ;  /* 0x0000000000007b1d */ /* 0x000fe20000010000 */
[----:B------:R-:W-:-:S13]  /*02b0*/  ISETP.GT.U32.AND P0, PT, R5, 0x1f, PT ;  /* 0x0000001f0500780c */ /* 0x000fda0003f04070 */
[----:B01----:R-:W-:Y:S05]  /*02c0*/  @P0 BRA `(.L_x_20) ;  /* 0x0000000000680947 */ /* 0x003fea0003800000 */
[----:B------:R-:W-:-:S06]  /*02d0*/  USHF.R.U32.HI UR4, URZ, 0x5, UR8 ;  /* 0x00000005ff047899 */ /* 0x000fcc0008011608 */
[----:B------:R-:W-:Y:S01]  /*02e0*/  ISETP.GE.U32.AND P0, PT, R12, UR4, PT ;  /* 0x000000040c007c0c */ /* 0x000fe2000bf06070 */
[----:B------:R-:W-:-:S12]  /*02f0*/  UMOV UR4, 0xffffffff ;  /* 0xffffffff00047882 */ /* 0x000fd80000000000 */
[----:B------:R-:W0:Y:S01]  /*0300*/  @!P0 S2R R9, SR_CgaCtaId ;  /* 0x0000000000098919 */ /* 0x000e220000008800 */
[----:B------:R-:W-:-:S05]  /*0310*/  @!P0 MOV R0, 0x400 ;  /* 0x0000040000008802 */ /* 0x000fca0000000f00 */
[----:B------:R-:W-:-:S05]  /*0320*/  @!P0 VIADD R0, R0, 0x10 ;  /* 0x0000001000008836 */ /* 0x000fca0000000000 */
[----:B0-----:R-:W-:Y:S01]  /*0330*/  @!P0 LEA R9, R9, R0, 0x18 ;  /* 0x0000000009098211 */ /* 0x001fe200078ec0ff */
[----:B------:R-:W-:-:S04]  /*0340*/  IMAD.MOV.U32 R0, RZ, RZ, -0x800001 ;  /* 0xff7fffffff007424 */ /* 0x000fc800078e00ff */
[----:B------:R-:W-:-:S05]  /*0350*/  @!P0 IMAD R8, R12, 0x4, R9 ;  /* 0x000000040c088824 */ /* 0x000fca00078e0209 */
[----:B------:R0:W1:Y:S01]  /*0360*/  @!P0 LDS R0, [R8] ;  /* 0x0000000008008984 */ /* 0x0000620000000800 */
[----:B------:R-:W-:Y:S01]  /*0370*/  ISETP.NE.AND P0, PT, R12, RZ, PT ;  /* 0x000000ff0c00720c */ /* 0x000fe20003f05270 */
[----:B------:R-:W-:-:S12]  /*0380*/  BRA.DIV UR4, `(.L_x_21) ;  /* 0x00000006043c7947 */ /* 0x000fd8000b800000 */
[----:B-1----:R-:W1:Y:S02]  /*0390*/  SHFL.BFLY PT, R9, R0, 0x10, 0x1f ;  /* 0x0e001f0000097f89 */ /* 0x002e6400000e0000 */
[----:B-1----:R-:W-:-:S05]  /*03a0*/  FMNMX R9, R9, R0, !PT ;  /* 0x0000000009097209 */ /* 0x002fca0007800000 */
[----:B0-----:R-:W0:Y:S02]  /*03b0*/  SHFL.BFLY PT, R8, R9, 0x8, 0x1f ;  /* 0x0d001f0009087f89 */ /* 0x001e2400000e0000 */
[----:B0-----:R-:W-:-:S05]  /*03c0*/  FMNMX R8, R9, R8, !PT ;  /* 0x0000000809087209 */ /* 0x001fca0007800000 */
[----:B------:R-:W0:Y:S02]  /*03d0*/  SHFL.BFLY PT, R11, R8, 0x4, 0x1f ;  /* 0x0c801f00080b7f89 */ /* 0x000e2400000e0000 */
[----:B0-----:R-:W-:-:S05]  /*03e0*/  FMNMX R11, R8, R11, !PT ;  /* 0x0000000b080b7209 */ /* 0x001fca0007800000 */
[----:B------:R-:W0:Y:S02]  /*03f0*/  SHFL.BFLY PT, R10, R11, 0x2, 0x1f ;  /* 0x0c401f000b0a7f89 */ /* 0x000e2400000e0000 */
[----:B0-----:R-:W-:-:S05]  /*0400*/  FMNMX R10, R11, R10, !PT ;  /* 0x0000000a0b0a7209 */ /* 0x001fca0007800000 */
[----:B------:R0:W1:Y:S02]  /*0410*/  SHFL.BFLY PT, R13, R10, 0x1, 0x1f ;  /* 0x0c201f000a0d7f89 */ /* 0x00006400000e0000 */
.L_x_32:
[----:B------:R-:W2:Y:S01]  /*0420*/  @!P0 S2R R9, SR_CgaCtaId ;  /* 0x0000000000098919 */ /* 0x000ea20000008800 */
[----:B------:R-:W-:Y:S02]  /*0430*/  @!P0 MOV R0, 0x400 ;  /* 0x0000040000008802 */ /* 0x000fe40000000f00 */
[----:B-1----:R-:W-:Y:S02]  /*0440*/  FMNMX R13, R10, R13, !PT ;  /* 0x0000000d0a0d7209 */ /* 0x002fe40007800000 */
[----:B--2---:R-:W-:-:S05]  /*0450*/  @!P0 LEA R0, R9, R0, 0x18 ;  /* 0x0000000009008211 */ /* 0x004fca00078ec0ff */
[----:B------:R1:W-:Y:S02]  /*0460*/  @!P0 STS [R0+0x10], R13 ;  /* 0x0000100d00008388 */ /* 0x0003e40000000800 */
.L_x_20:
[----:B------:R-:W-:Y:S01]  /*0470*/  ISETP.NE.AND P0, PT, R5, RZ, PT ;  /* 0x000000ff0500720c */ /* 0x000fe20003f05270 */
[----:B------:R-:W-:Y:S05]  /*0480*/  WARPSYNC.ALL ;  /* 0x0000000000007948 */ /* 0x000fea0003800000 */
[----:B------:R-:W-:Y:S06]  /*0490*/  BAR.SYNC.DEFER_BLOCKING 0x0 ;  /* 0x0000000000007b1d */ /* 0x000fec0000010000 */
[----:B------:R-:W-:Y:S04]  /*04a0*/  BSSY.RECONVERGENT B0, `(.L_x_22) ;  /* 0x000001a000007945 */ /* 0x000fe80003800200 */
[----:B------:R-:W-:Y:S05]  /*04b0*/  @P0 BRA `(.L_x_23) ;  /* 0x0000000000600947 */ /* 0x000fea0003800000 */
[----:B------:R-:W2:Y:S01]  /*04c0*/  S2UR UR5, SR_CgaCtaId ;  /* 0x00000000000579c3 */ /* 0x000ea20000008800 */
[----:B------:R-:W-:Y:S01]  /*04d0*/  UMOV UR4, 0x400 ;  /* 0x0000040000047882 */ /* 0x000fe20000000000 */
[----:B------:R-:W-:Y:S02]  /*04e0*/  IMAD.MOV.U32 R9, RZ, RZ, 0x3b124925 ;  /* 0x3b124925ff097424 */ /* 0x000fe400078e00ff */
[----:B------:R-:W-:-:S04]  /*04f0*/  IMAD.MOV.U32 R8, RZ, RZ, 0x43e00000 ;  /* 0x43e00000ff087424 */ /* 0x000fc800078e00ff */
[----:B------:R-:W-:-:S04]  /*0500*/  FFMA R8, R9, -R8, 1 ;  /* 0x3f80000009087423 */ /* 0x000fc80000000808 */
[----:B------:R-:W-:Y:S01]  /*0510*/  FFMA R9, R8, R9, 0.0022321429569274187088 ;  /* 0x3b12492508097423 */ /* 0x000fe20000000009 */
[----:B--2---:R-:W-:-:S09]  /*0520*/  ULEA UR4, UR5, UR4, 0x18 ;  /* 0x0000000405047291 */ /* 0x004fd2000f8ec0ff */
[----:B-1----:R-:W1:Y:S02]  /*0530*/  LDS R0, [UR4+0x10] ;  /* 0x00001004ff007984 */ /* 0x002e640008000800 */
[----:B-1----:R-:W1:Y:S01]  /*0540*/  FCHK P0, R0, 448 ;  /* 0x43e0000000007902 */ /* 0x002e620000000000 */
[----:B------:R-:W-:-:S04]  /*0550*/  FFMA R8, R0, R9, RZ ;  /* 0x0000000900087223 */ /* 0x000fc800000000ff */
[----:B0-----:R-:W-:-:S04]  /*0560*/  FFMA R10, R8, -448, R0 ;  /* 0xc3e00000080a7823 */ /* 0x001fc80000000000 */
[----:B------:R-:W-:Y:S01]  /*0570*/  FFMA R10, R9, R10, R8 ;  /* 0x0000000a090a7223 */ /* 0x000fe20000000008 */
[----:B-1----:R-:W-:Y:S06]  /*0580*/  @!P0 BRA `(.L_x_24) ;  /* 0x00000000000c8947 */ /* 0x002fec0003800000 */
[----:B------:R-:W-:-:S07]  /*0590*/  MOV R8, 0x5b0 ;  /* 0x000005b000087802 */ /* 0x000fce0000000f00 */
[----:B------:R-:W-:Y:S05]  /*05a0*/  CALL.REL.NOINC `($__internal_2_$__cuda_sm3x_div_rn_noftz_f32_slowpath) ;  /* 0x0000000800147944 */ /* 0x000fea0003c00000 */
[----:B------:R-:W-:-:S07]  /*05b0*/  IMAD.MOV.U32 R10, RZ, RZ, R0 ;  /* 0x000000ffff0a7224 */ /* 0x000fce00078e0000 */
.L_x_24:
[----:B------:R-:W0:Y:S01]  /*05c0*/  S2UR UR5, SR_CgaCtaId ;  /* 0x00000000000579c3 */ /* 0x000e220000008800 */
[----:B------:R-:W-:Y:S01]  /*05d0*/  UMOV UR4, 0x400 ;  /* 0x0000040000047882 */ /* 0x000fe20000000000 */
[----:B------:R-:W-:-:S06]  /*05e0*/  FMNMX R11, R10, 9.9999999600419720025e-13, !PT ;  /* 0x2b8cbccc0a0b7809 */ /* 0x000fcc0007800000 */
[----:B------:R-:W1:Y:S01]  /*05f0*/  LDC.64 R8, c[0x0][0x388] ;  /* 0x0000e200ff087b82 */ /* 0x000e620000000a00 */
[----:B0-----:R-:W-:Y:S01]  /*0600*/  ULEA UR4, UR5, UR4, 0x18 ;  /* 0x0000000405047291 */ /* 0x001fe2000f8ec0ff */
[----:B-1----:R-:W-:-:S08]  /*0610*/  IMAD.WIDE.U32 R8, R6, 0x4, R8 ;  /* 0x0000000406087825 */ /* 0x002fd000078e0008 */
[----:B------:R2:W-:Y:S04]  /*0620*/  STS [UR4], R11 ;  /* 0x0000000bff007988 */ /* 0x0005e80008000804 */
[----:B------:R2:W-:Y:S02]  /*0630*/  STG.E desc[UR6][R8.64], R11 ;  /* 0x0000000b08007986 */ /* 0x0005e4000c101906 */
.L_x_23:
[----:B------:R-:W-:Y:S05]  /*0640*/  BSYNC.RECONVERGENT B0 ;  /* 0x0000000000007941 */ /* 0x000fea0003800200 */
.L_x_22:
[----:B------:R-:W3:Y:S01]  /*0650*/  LDCU UR4, c[0x0][0x398] ;  /* 0x00007300ff0477ac */ /* 0x000ee20008000800 */
[----:B------:R-:W-:Y:S01]  /*0660*/  BAR.SYNC.DEFER_BLOCKING 0x0 ;  /* 0x0000000000007b1d */ /* 0x000fe20000010000 */
[----:B---3--:R-:W-:-:S13]  /*0670*/  ISETP.GE.AND P0, PT, R5, UR4, PT ;  /* 0x0000000405007c0c */ /* 0x008fda000bf06270 */
[----:B------:R-:W-:Y:S05]  /*0680*/  @P0 EXIT ;  /* 0x000000000000094d */ /* 0x000fea0003800000 */
[----:B------:R-:W3:Y:S01]  /*0690*/  S2UR UR5, SR_CgaCtaId ;  /* 0x00000000000579c3 */ /* 0x000ee20000008800 */
[----:B------:R-:W-:Y:S01]  /*06a0*/  UMOV UR4, 0x400 ;  /* 0x0000040000047882 */ /* 0x000fe20000000000 */
[----:B------:R-:W4:Y:S01]  /*06b0*/  LDCU UR9, c[0x0][0x398] ;  /* 0x00007300ff0977ac */ /* 0x000f220008000800 */
[----:B---3--:R-:W-:-:S09]  /*06c0*/  ULEA UR4, UR5, UR4, 0x18 ;  /* 0x0000000405047291 */ /* 0x008fd2000f8ec0ff */
[----:B-1----:R-:W1:Y:S02]  /*06d0*/  LDS R0, [UR4] ;  /* 0x00000004ff007984 */ /* 0x002e640008000800 */
[----:B------:R-:W3:Y:S01]  /*06e0*/  LDCU.64 UR4, c[0x0][0x380] ;  /* 0x00007000ff0477ac */ /* 0x000ee20008000a00 */
[----:B-1----:R-:W-:-:S05]  /*06f0*/  VIADD R6, R0, 0x1800000 ;  /* 0x0180000000067836 */ /* 0x002fca0000000000 */
[----:B------:R-:W-:-:S04]  /*0700*/  LOP3.LUT R6, R6, 0x7f800000, RZ, 0xc0, !PT ;  /* 0x7f80000006067812 */ /* 0x000fc800078ec0ff */
[----:B------:R-:W-:-:S13]  /*0710*/  ISETP.GT.U32.AND P0, PT, R6, 0x1ffffff, PT ;  /* 0x01ffffff0600780c */ /* 0x000fda0003f04070 */
[----:B---34-:R-:W-:Y:S05]  /*0720*/  @P0 BRA `(.L_x_25) ;  /* 0x0000000000100947 */ /* 0x018fea0003800000 */
[----:B------:R-:W-:-:S07]  /*0730*/  MOV R6, 0x750 ;  /* 0x0000075000067802 */ /* 0x000fce0000000f00 */
[----:B0-2---:R-:W-:Y:S05]  /*0740*/  CALL.REL.NOINC `($__internal_1_$__cuda_sm20_rcp_rn_f32_slowpath) ;  /* 0x0000000000d87944 */ /* 0x005fea0003c00000 */
[----:B------:R-:W-:Y:S01]  /*0750*/  IMAD.MOV.U32 R6, RZ, RZ, R0 ;  /* 0x000000ffff067224 */ /* 0x000fe200078e0000 */
[----:B------:R-:W-:Y:S06]  /*0760*/  BRA `(.L_x_26) ;  /* 0x0000000000107947 */ /* 0x000fec0003800000 */
.L_x_25:
[----:B--2---:R-:W1:Y:S02]  /*0770*/  MUFU.RCP R9, R0 ;  /* 0x0000000000097308 */ /* 0x004e640000001000 */
[----:B-1----:R-:W-:-:S04]  /*0780*/  FFMA R6, R0, R9, -1 ;  /* 0xbf80000000067423 */ /* 0x002fc80000000009 */
[----:B------:R-:W-:-:S04]  /*0790*/  FADD.FTZ R6, -R6, -RZ ;  /* 0x800000ff06067221 */ /* 0x000fc80000010100 */
[----:B------:R-:W-:-:S07]  /*07a0*/  FFMA R6, R9, R6, R9 ;  /* 0x0000000609067223 */ /* 0x000fce0000000009 */
.L_x_26:
[----:B------:R-:W-:-:S06]  /*07b0*/  IMAD.WIDE R8, R5, 0x2, R2 ;  /* 0x0000000205087825 */ /* 0x000fcc00078e0202 */
[----:B------:R-:W2:Y:S01]  /*07c0*/  LDG.E.U16.CONSTANT R8, desc[UR6][R8.64] ;  /* 0x0000000608087981 */ /* 0x000ea2000c1e9500 */
[----:B------:R-:W-:Y:S02]  /*07d0*/  SHF.R.S32.HI R12, RZ, 0x1f, R5 ;  /* 0x0000001fff0c7819 */ /* 0x000fe40000011405 */
[C---:B01----:R-:W-:Y:S01]  /*07e0*/  IADD3 R10, P0, P1, R5.reuse, UR4, R4 ;  /* 0x00000004050a7c10 */ /* 0x043fe2000f91e004 */
[----:B------:R-:W-:Y:S02]  /*07f0*/  VIADD R5, R5, UR8 ;  /* 0x0000000805057c36 */ /* 0x000fe40008000000 */
[----:B--2---:R-:W-:-:S04]  /*0800*/  IMAD.U32 R11, R8, 0x10000, RZ ;  /* 0x00010000080b7824 */ /* 0x004fc800078e00ff */
[----:B------:R-:W-:Y:S01]  /*0810*/  FMUL R0, R6, R11 ;  /* 0x0000000b06007220 */ /* 0x000fe20000400000 */
[----:B------:R-:W-:Y:S02]  /*0820*/  IADD3.X R11, PT, PT, R12, UR5, R7, P0, P1 ;  /* 0x000000050c0b7c10 */ /* 0x000fe400087e2407 */
[----:B------:R-:W-:Y:S02]  /*0830*/  ISETP.GE.AND P0, PT, R5, UR9, PT ;  /* 0x0000000905007c0c */ /* 0x000fe4000bf06270 */
[----:B------:R-:W-:-:S05]  /*0840*/  F2FP.SATFINITE.E4M3.F32.PACK_AB_MERGE_C R13, RZ, R0, RZ ;  /* 0x00000000ff0d723e */ /* 0x000fca00048070ff */
[----:B------:R1:W-:Y:S06]  /*0850*/  STG.E.U8 desc[UR6][R10.64], R13 ;  /* 0x0000000d0a007986 */ /* 0x0003ec000c101106 */
[----:B------:R-:W-:Y:S05]  /*0860*/  @!P0 BRA `(.L_x_26) ;  /* 0xfffffffc00d08947 */ /* 0x000fea000383ffff */
[----:B------:R-:W-:Y:S05]  /*0870*/  EXIT ;  /* 0x000000000000794d */ /* 0x000fea0003800000 */
.L_x_21:
[----:B------:R-:W-:Y:S02]  /*0880*/  IMAD.MOV.U32 R15, RZ, RZ, 0x10 ;  /* 0x00000010ff0f7424 */ /* 0x000fe400078e00ff */
[----:B------:R-:W-:Y:S02]  /*0890*/  IMAD.MOV.U32 R17, RZ, RZ, 0x1f ;  /* 0x0000001fff117424 */ /* 0x000fe400078e00ff */
[----:B------:R-:W-:-:S07]  /*08a0*/  IMAD.MOV.U32 R12, RZ, RZ, -0x1 ;  /* 0xffffffffff0c7424 */ /* 0x000fce00078e00ff */
[----:B01----:R-:W-:Y:S05]  /*08b0*/  WARPSYNC.COLLECTIVE R12, `(.L_x_27) ;  /* 0x000000000c087348 */ /* 0x003fea0003c00000 */
[----:B-1----:R1:W2:Y:S02]  /*08c0*/  SHFL.BFLY P1, R13, R0, R15, R17 ;  /* 0x0c00000f000d7389 */ /* 0x0022a40000020011 */
[----:B012---:R-:W-:Y:S05]  /*08d0*/  ENDCOLLECTIVE ;  /* 0x000000000000791b */ /* 0x007fea0003800000 */
.L_x_27:
[----:B------:R-:W-:Y:S02]  /*08e0*/  IMAD.MOV.U32 R15, RZ, RZ, 0x8 ;  /* 0x00000008ff0f7424 */ /* 0x000fe400078e00ff */
[----:B------:R-:W-:-:S05]  /*08f0*/  IMAD.MOV.U32 R9, RZ, RZ, R13 ;  /* 0x000000ffff097224 */ /* 0x000fca00078e000d */
[----:B------:R-:W-:-:S05]  /*0900*/  FMNMX R9, R9, R0, !PT ;  /* 0x0000000009097209 */ /* 0x000fca0007800000 */
[----:B------:R-:W-:-:S07]  /*0910*/  IMAD.MOV.U32 R0, RZ, RZ, R9 ;  /* 0x000000ffff007224 */ /* 0x000fce00078e0009 */
[----:B------:R-:W-:Y:S05]  /*0920*/  WARPSYNC.COLLECTIVE R12, `(.L_x_28) ;  /* 0x000000000c087348 */ /* 0x000fea0003c00000 */
[----:B------:R0:W1:Y:S02]  /*0930*/  SHFL.BFLY P1, R13, R0, R15, R17 ;  /* 0x0c00000f000d7389 */ /* 0x0000640000020011 */
[----:B01----:R-:W-:Y:S05]  /*0940*/  ENDCOLLECTIVE ;  /* 0x000000000000791b */ /* 0x003fea0003800000 */
.L_x_28:
[----:B------:R-:W-:Y:S02]  /*0950*/  IMAD.MOV.U32 R15, RZ, RZ, 0x4 ;  /* 0x00000004ff0f7424 */ /* 0x000fe400078e00ff */
[----:B------:R-:W-:-:S05]  /*0960*/  IMAD.MOV.U32 R8, RZ, RZ, R13 ;  /* 0x000000ffff087224 */ /* 0x000fca00078e000d */
[----:B------:R-:W-:-:S05]  /*0970*/  FMNMX R8, R9, R8, !PT ;  /* 0x0000000809087209 */ /* 0x000fca0007800000 */
[----:B------:R-:W-:-:S07]  /*0980*/  IMAD.MOV.U32 R0, RZ, RZ, R8 ;  /* 0x000000ffff007224 */ /* 0x000fce00078e0008 */
[----:B------:R-:W-:Y:S05]  /*0990*/  WARPSYNC.COLLECTIVE R12, `(.L_x_29) ;  /* 0x000000000c087348 */ /* 0x000fea0003c00000 */
[----:B------:R0:W1:Y:S02]  /*09a0*/  SHFL.BFLY P1, R13, R0, R15, R17 ;  /* 0x0c00000f000d7389 */ /* 0x0000640000020011 */
[----:B01----:R-:W-:Y:S05]  /*09b0*/  ENDCOLLECTIVE ;  /* 0x000000000000791b */ /* 0x003fea0003800000 */
.L_x_29:
[----:B------:R-:W-:Y:S02]  /*09c0*/  IMAD.MOV.U32 R15, RZ, RZ, 0x2 ;  /* 0x00000002ff0f7424 */ /* 0x000fe400078e00ff */
[----:B------:R-:W-:-:S05]  /*09d0*/  IMAD.MOV.U32 R11, RZ, RZ, R13 ;  /* 0x000000ffff0b7224 */ /* 0x000fca00078e000d */
[----:B------:R-:W-:-:S05]  /*09e0*/  FMNMX R11, R8, R11, !PT ;  /* 0x0000000b080b7209 */ /* 0x000fca0007800000 */
[----:B------:R-:W-:-:S07]  /*09f0*/  IMAD.MOV.U32 R0, RZ, RZ, R11 ;  /* 0x000000ffff007224 */ /* 0x000fce00078e000b */
[----:B------:R-:W-:Y:S05]  /*0a00*/  WARPSYNC.COLLECTIVE R12, `(.L_x_30) ;  /* 0x000000000c087348 */ /* 0x000fea0003c00000 */
[----:B------:R0:W1:Y:S02]  /*0a10*/  SHFL.BFLY P1, R13, R0, R15, R17 ;  /* 0x0c00000f000d7389 */ /* 0x0000640000020011 */
[----:B01----:R-:W-:Y:S05]  /*0a20*/  ENDCOLLECTIVE ;  /* 0x000000000000791b */ /* 0x003fea0003800000 */
.L_x_30:
[----:B------:R-:W-:Y:S02]  /*0a30*/  IMAD.MOV.U32 R15, RZ, RZ, 0x1 ;  /* 0x00000001ff0f7424 */ /* 0x000fe400078e00ff */
[----:B------:R-:W-:-:S05]  /*0a40*/  IMAD.MOV.U32 R10, RZ, RZ, R13 ;  /* 0x000000ffff0a7224 */ /* 0x000fca00078e000d */
[----:B------:R-:W-:-:S05]  /*0a50*/  FMNMX R10, R11, R10, !PT ;  /* 0x0000000a0b0a7209 */ /* 0x000fca0007800000 */
[----:B------:R-:W-:-:S07]  /*0a60*/  IMAD.MOV.U32 R0, RZ, RZ, R10 ;  /* 0x000000ffff007224 */ /* 0x000fce00078e000a */
[----:B------:R-:W-:Y:S05]  /*0a70*/  WARPSYNC.COLLECTIVE R12, `(.L_x_31) ;  /* 0x000000000c087348 */ /* 0x000fea0003c00000 */
[----:B------:R0:W1:Y:S02]  /*0a80*/  SHFL.BFLY P1, R13, R0, R15, R17 ;  /* 0x0c00000f000d7389 */ /* 0x0000640000020011 */
[----:B01----:R-:W-:Y:S05]  /*0a90*/  ENDCOLLECTIVE ;  /* 0x000000000000791b */ /* 0x003fea0003800000 */
.L_x_31:
[----:B------:R-:W-:Y:S05]  /*0aa0*/  BRA `(.L_x_32) ;  /* 0xfffffff8005c7947 */ /* 0x000fea000383ffff */
        .weak           $__internal_1_$__cuda_sm20_rcp_rn_f32_slowpath
        .type           $__internal_1_$__cuda_sm20_rcp_rn_f32_slowpath,@function
        .size           $__internal_1_$__cuda_sm20_rcp_rn_f32_slowpath,($__internal_2_$__cuda_sm3x_div_rn_noftz_f32_slowpath - $__internal_1_$__cuda_sm20_rcp_rn_f32_slowpath)
$__internal_1_$__cuda_sm20_rcp_rn_f32_slowpath:
[----:B------:R-:W-:-:S05]  /*0ab0*/  IMAD.SHL.U32 R8, R0, 0x2, RZ ;  /* 0x0000000200087824 */ /* 0x000fca00078e00ff */
[----:B------:R-:W-:-:S04]  /*0ac0*/  SHF.R.U32.HI R8, RZ, 0x18, R8 ;  /* 0x00000018ff087819 */ /* 0x000fc80000011608 */
[----:B------:R-:W-:-:S13]  /*0ad0*/  ISETP.NE.U32.AND P0, PT, R8, RZ, PT ;  /* 0x000000ff0800720c */ /* 0x000fda0003f05070 */
[----:B------:R-:W-:Y:S05]  /*0ae0*/  @P0 BRA `(.L_x_33) ;  /* 0x00000000002c0947 */ /* 0x000fea0003800000 */
[----:B------:R-:W-:-:S05]  /*0af0*/  IMAD.SHL.U32 R8, R0, 0x2, RZ ;  /* 0x0000000200087824 */ /* 0x000fca00078e00ff */
[----:B------:R-:W-:-:S13]  /*0b00*/  ISETP.NE.AND P0, PT, R8, RZ, PT ;  /* 0x000000ff0800720c */ /* 0x000fda0003f05270 */
[----:B------:R0:W1:Y:S01]  /*0b10*/  @!P0 MUFU.RCP R8, R0 ;  /* 0x0000000000088308 */ /* 0x0000620000001000 */
[----:B------:R-:W-:Y:S05]  /*0b20*/  @!P0 BRA `(.L_x_34) ;  /* 0x0000000000a48947 */ /* 0x000fea0003800000 */
[----:B------:R-:W-:-:S04]  /*0b30*/  FFMA R9, R0, 1.84467440737095516160e+19, RZ ;  /* 0x5f80000000097823 */ /* 0x000fc800000000ff */
[----:B0-----:R-:W1:Y:S02]  /*0b40*/  MUFU.RCP R0, R9 ;  /* 0x0000000900007308 */ /* 0x001e640000001000 */
[----:B-1----:R-:W-:-:S04]  /*0b50*/  FFMA R8, R9, R0, -1 ;  /* 0xbf80000009087423 */ /* 0x002fc80000000000 */
[----:B------:R-:W-:-:S04]  /*0b60*/  FADD.FTZ R11, -R8, -RZ ;  /* 0x800000ff080b7221 */ /* 0x000fc80000010100 */
[----:B------:R-:W-:-:S04]  /*0b70*/  FFMA R0, R0, R11, R0 ;  /* 0x0000000b00007223 */ /* 0x000fc80000000000 */
[----:B------:R-:W-:Y:S01]  /*0b80*/  FFMA R8, R0, 1.84467440737095516160e+19, RZ ;  /* 0x5f80000000087823 */ /* 0x000fe200000000ff */
[----:B------:R-:W-:Y:S06]  /*0b90*/  BRA `(.L_x_34) ;  /* 0x0000000000887947 */ /* 0x000fec0003800000 */
.L_x_33:
        /* <DEDUP_REMOVED lines=24> */
[----:B------:R-:W-:-:S05]  /*0d20*/  SEL R9, RZ, 0x1, !P0 ;  /* 0x00000001ff097807 */ /* 0x000fca0004000000 */
[----:B------:R-:W-:-:S05]  /*0d30*/  IMAD.MOV R9, RZ, RZ, -R9 ;  /* 0x000000ffff097224 */ /* 0x000fca00078e0a09 */
[----:B------:R-:W-:Y:S01]  /*0d40*/  ISETP.GE.AND P0, PT, R9, RZ, PT ;  /* 0x000000ff0900720c */ /* 0x000fe20003f06270 */
[----:B------:R-:W-:-:S05]  /*0d50*/  VIADD R9, R8, 0xffffff04 ;  /* 0xffffff0408097836 */ /* 0x000fca0000000000 */
[----:B------:R-:W-:-:S07]  /*0d60*/  SHF.R.U32.HI R9, RZ, R9, R12 ;  /* 0x00000009ff097219 */ /* 0x000fce000001160c */
[----:B------:R-:W-:-:S04]  /*0d70*/  @!P0 VIADD R9, R9, 0x1 ;  /* 0x0000000109098836 */ /* 0x000fc80000000000 */
[----:B------:R-:W-:-:S05]  /*0d80*/  @!P1 IMAD.SHL.U32 R9, R9, 0x2, RZ ;  /* 0x0000000209099824 */ /* 0x000fca00078e00ff */
[----:B------:R-:W-:Y:S01]  /*0d90*/  LOP3.LUT R8, R9, 0x80000000, R0, 0xf8, !PT ;  /* 0x8000000009087812 */ /* 0x000fe200078ef800 */
[----:B------:R-:W-:Y:S06]  /*0da0*/  BRA `(.L_x_34) ;  /* 0x0000000000047947 */ /* 0x000fec0003800000 */
.L_x_35:
[----:B------:R2:W3:Y:S02]  /*0db0*/  MUFU.RCP R8, R0 ;  /* 0x0000000000087308 */ /* 0x0004e40000001000 */
.L_x_34:
[----:B0123--:R-:W-:Y:S02]  /*0dc0*/  IMAD.MOV.U32 R0, RZ, RZ, R8 ;  /* 0x000000ffff007224 */ /* 0x00ffe400078e0008 */
[----:B------:R-:W-:Y:S02]  /*0dd0*/  IMAD.MOV.U32 R8, RZ, RZ, R6 ;  /* 0x000000ffff087224 */ /* 0x000fe400078e0006 */
[----:B------:R-:W-:-:S04]  /*0de0*/  IMAD.MOV.U32 R9, RZ, RZ, 0x0 ;  /* 0x00000000ff097424 */ /* 0x000fc800078e00ff */
[----:B------:R-:W-:Y:S05]  /*0df0*/  RET.REL.NODEC R8 `(fp8_dynamic_per_token_quant_bf16) ;  /* 0xfffffff008807950 */ /* 0x000fea0003c3ffff */
        .weak           $__internal_2_$__cuda_sm3x_div_rn_noftz_f32_slowpath
        .type           $__internal_2_$__cuda_sm3x_div_rn_noftz_f32_slowpath,@function
        .size           $__internal_2_$__cuda_sm3x_div_rn_noftz_f32_slowpath,(.L_x_86 - $__internal_2_$__cuda_sm3x_div_rn_noftz_f32_slowpath)
$__internal_2_$__cuda_sm3x_div_rn_noftz_f32_slowpath:
[--C-:B------:R-:W-:Y:S01]  /*0e00*/  SHF.R.U32.HI R9, RZ, 0x17, R0.reuse ;  /* 0x00000017ff097819 */ /* 0x100fe20000011600 */
[----:B------:R-:W-:-:S03]  /*0e10*/  IMAD.MOV.U32 R10, RZ, RZ, R0 ;  /* 0x000000ffff0a7224 */ /* 0x000fc600078e0000 */
[----:B------:R-:W-:-:S05]  /*0e20*/  LOP3.LUT R9, R9, 0xff, RZ, 0xc0, !PT ;  /* 0x000000ff09097812 */ /* 0x000fca00078ec0ff */
[----:B------:R-:W-:-:S05]  /*0e30*/  VIADD R12, R9, 0xffffffff ;  /* 0xffffffff090c7836 */ /* 0x000fca0000000000 */
[----:B------:R-:W-:-:S13]  /*0e40*/  ISETP.GT.U32.OR P0, PT, R12, 0xfd, !PT ;  /* 0x000000fd0c00780c */ /* 0x000fda0007f04470 */
[----:B------:R-:W-:Y:S01]  /*0e50*/  @!P0 IMAD.MOV.U32 R11, RZ, RZ, RZ ;  /* 0x000000ffff0b8224 */ /* 0x000fe200078e00ff */
[----:B------:R-:W-:Y:S06]  /*0e60*/  @!P0 BRA `(.L_x_36) ;  /* 0x00000000003c8947 */ /* 0x000fec0003800000 */
[----:B------:R-:W-:-:S13]  /*0e70*/  FSETP.GTU.FTZ.AND P0, PT, |R0|, +INF , PT ;  /* 0x7f8000000000780b */ /* 0x000fda0003f1c200 */
[----:B------:R-:W-:Y:S05]  /*0e80*/  @P0 BRA `(.L_x_37) ;  /* 0x0000000400280947 */ /* 0x000fea0003800000 */
[----:B------:R-:W-:-:S05]  /*0e90*/  IMAD.MOV.U32 R11, RZ, RZ, 0x43e00000 ;  /* 0x43e00000ff0b7424 */ /* 0x000fca00078e00ff */
[----:B------:R-:W-:-:S13]  /*0ea0*/  LOP3.LUT P0, RZ, R11, 0x7fffffff, R10, 0xc8, !PT ;  /* 0x7fffffff0bff7812 */ /* 0x000fda000780c80a */
[----:B------:R-:W-:Y:S05]  /*0eb0*/  @!P0 BRA `(.L_x_38) ;  /* 0x0000000400148947 */ /* 0x000fea0003800000 */
[----:B------:R-:W-:-:S13]  /*0ec0*/  LOP3.LUT P0, RZ, R10, 0x7fffffff, RZ, 0xc0, !PT ;  /* 0x7fffffff0aff7812 */ /* 0x000fda000780c0ff */
[----:B------:R-:W-:Y:S05]  /*0ed0*/  @!P0 BRA `(.L_x_39) ;  /* 0x0000000400048947 */ /* 0x000fea0003800000 */
[----:B------:R-:W-:Y:S02]  /*0ee0*/  FSETP.NEU.FTZ.AND P0, PT, |R0|, +INF , PT ;  /* 0x7f8000000000780b */ /* 0x000fe40003f1d200 */
[----:B------:R-:W-:-:S04]  /*0ef0*/  LOP3.LUT P1, RZ, R11, 0x7fffffff, RZ, 0xc0, !PT ;  /* 0x7fffffff0bff7812 */ /* 0x000fc8000782c0ff */
[----:B------:R-:W-:-:S13]  /*0f00*/  PLOP3.LUT P0, PT, P0, P1, PT, 0x2f, 0xf2 ;  /* 0x0000000000f2781c */ /* 0x000fda0000702577 */
[----:B------:R-:W-:Y:S05]  /*0f10*/  @P0 BRA `(.L_x_40) ;  /* 0x0000000000e80947 */ /* 0x000fea0003800000 */
[----:B------:R-:W-:-:S13]  /*0f20*/  ISETP.GE.AND P0, PT, R12, RZ, PT ;  /* 0x000000ff0c00720c */ /* 0x000fda0003f06270 */
[----:B------:R-:W-:Y:S02]  /*0f30*/  @P0 IMAD.MOV.U32 R11, RZ, RZ, RZ ;  /* 0x000000ffff0b0224 */ /* 0x000fe400078e00ff */
[----:B------:R-:W-:Y:S01]  /*0f40*/  @!P0 FFMA R10, R0, 1.84467440737095516160e+19, RZ ;  /* 0x5f800000000a8823 */ /* 0x000fe200000000ff */
[----:B------:R-:W-:-:S07]  /*0f50*/  @!P0 IMAD.MOV.U32 R11, RZ, RZ, -0x40 ;  /* 0xffffffc0ff0b8424 */ /* 0x000fce00078e00ff */
.L_x_36:
[----:B------:R-:W-:Y:S01]  /*0f60*/  UMOV UR4, 0x43e00000 ;  /* 0x43e0000000047882 */ /* 0x000fe20000000000 */
[----:B------:R-:W-:Y:S01]  /*0f70*/  VIADD R9, R9, 0xffffff81 ;  /* 0xffffff8109097836 */ /* 0x000fe20000000000 */
[----:B------:R-:W-:-:S03]  /*0f80*/  UIADD3 UR4, UPT, UPT, UR4, -0x4000000, URZ ;  /* 0xfc00000004047890 */ /* 0x000fc6000fffe0ff */
[----:B------:R-:W-:Y:S01]  /*0f90*/  IMAD R0, R9, -0x800000, R10 ;  /* 0xff80000009007824 */ /* 0x000fe200078e020a */
[----:B------:R-:W-:Y:S02]  /*0fa0*/  IADD3 R11, PT, PT, R11, -0x8, R9 ;  /* 0xfffffff80b0b7810 */ /* 0x000fe40007ffe009 */
[----:B------:R-:W-:-:S03]  /*0fb0*/  FADD.FTZ R13, -RZ, -UR4 ;  /* 0x80000004ff0d7e21 */ /* 0x000fc60008010100 */
[----:B------:R-:W0:Y:S02]  /*0fc0*/  MUFU.RCP R12, UR4 ;  /* 0x00000004000c7d08 */ /* 0x000e240008001000 */
[----:B0-----:R-:W-:-:S04]  /*0fd0*/  FFMA R15, R12, R13, 1 ;  /* 0x3f8000000c0f7423 */ /* 0x001fc8000000000d */
[----:B------:R-:W-:-:S04]  /*0fe0*/  FFMA R15, R12, R15, R12 ;  /* 0x0000000f0c0f7223 */ /* 0x000fc8000000000c */
[----:B------:R-:W-:-:S04]  /*0ff0*/  FFMA R10, R0, R15, RZ ;  /* 0x0000000f000a7223 */ /* 0x000fc800000000ff */
[----:B------:R-:W-:-:S04]  /*1000*/  FFMA R12, R13, R10, R0 ;  /* 0x0000000a0d0c7223 */ /* 0x000fc80000000000 */
[----:B------:R-:W-:-:S04]  /*1010*/  FFMA R12, R15, R12, R10 ;  /* 0x0000000c0f0c7223 */ /* 0x000fc8000000000a */
[----:B------:R-:W-:-:S04]  /*1020*/  FFMA R13, R13, R12, R0 ;  /* 0x0000000c0d0d7223 */ /* 0x000fc80000000000 */
[----:B------:R-:W-:-:S05]  /*1030*/  FFMA R0, R15, R13, R12 ;  /* 0x0000000d0f007223 */ /* 0x000fca000000000c */
[----:B------:R-:W-:-:S04]  /*1040*/  SHF.R.U32.HI R10, RZ, 0x17, R0 ;  /* 0x00000017ff0a7819 */ /* 0x000fc80000011600 */
[----:B------:R-:W-:-:S05]  /*1050*/  LOP3.LUT R10, R10, 0xff, RZ, 0xc0, !PT ;  /* 0x000000ff0a0a7812 */ /* 0x000fca00078ec0ff */
[----:B------:R-:W-:-:S04]  /*1060*/  IMAD.IADD R14, R10, 0x1, R11 ;  /* 0x000000010a0e7824 */ /* 0x000fc800078e020b */
[----:B------:R-:W-:-:S05]  /*1070*/  VIADD R9, R14, 0xffffffff ;  /* 0xffffffff0e097836 */ /* 0x000fca0000000000 */
[----:B------:R-:W-:-:S13]  /*1080*/  ISETP.GE.U32.AND P0, PT, R9, 0xfe, PT ;  /* 0x000000fe0900780c */ /* 0x000fda0003f06070 */
[----:B------:R-:W-:Y:S05]  /*1090*/  @!P0 BRA `(.L_x_41) ;  /* 0x0000000000808947 */ /* 0x000fea0003800000 */
[----:B------:R-:W-:-:S13]  /*10a0*/  ISETP.GT.AND P0, PT, R14, 0xfe, PT ;  /* 0x000000fe0e00780c */ /* 0x000fda0003f04270 */
[----:B------:R-:W-:Y:S05]  /*10b0*/  @P0 BRA `(.L_x_42) ;  /* 0x00000000006c0947 */ /* 0x000fea0003800000 */
[----:B------:R-:W-:-:S13]  /*10c0*/  ISETP.GE.AND P0, PT, R14, 0x1, PT ;  /* 0x000000010e00780c */ /* 0x000fda0003f06270 */
[----:B------:R-:W-:Y:S05]  /*10d0*/  @P0 BRA `(.L_x_43) ;  /* 0x0000000000980947 */ /* 0x000fea0003800000 */
[----:B------:R-:W-:Y:S02]  /*10e0*/  ISETP.GE.AND P0, PT, R14, -0x18, PT ;  /* 0xffffffe80e00780c */ /* 0x000fe40003f06270 */
[----:B------:R-:W-:-:S11]  /*10f0*/  LOP3.LUT R0, R0, 0x80000000, RZ, 0xc0, !PT ;  /* 0x8000000000007812 */ /* 0x000fd600078ec0ff */
[----:B------:R-:W-:Y:S05]  /*1100*/  @!P0 BRA `(.L_x_43) ;  /* 0x00000000008c8947 */ /* 0x000fea0003800000 */
[CCC-:B------:R-:W-:Y:S01]  /*1110*/  FFMA.RZ R9, R15.reuse, R13.reuse, R12.reuse ;  /* 0x0000000d0f097223 */ /* 0x1c0fe2000000c00c */
[-CC-:B------:R-:W-:Y:S01]  /*1120*/  FFMA.RM R10, R15, R13.reuse, R12.reuse ;  /* 0x0000000d0f0a7223 */ /* 0x180fe2000000400c */
[C---:B------:R-:W-:Y:S02]  /*1130*/  ISETP.NE.AND P2, PT, R14.reuse, RZ, PT ;  /* 0x000000ff0e00720c */ /* 0x040fe40003f45270 */
[C---:B------:R-:W-:Y:S02]  /*1140*/  ISETP.NE.AND P1, PT, R14.reuse, RZ, PT ;  /* 0x000000ff0e00720c */ /* 0x040fe40003f25270 */
[----:B------:R-:W-:Y:S01]  /*1150*/  LOP3.LUT R11, R9, 0x7fffff, RZ, 0xc0, !PT ;  /* 0x007fffff090b7812 */ /* 0x000fe200078ec0ff */
[----:B------:R-:W-:Y:S01]  /*1160*/  FFMA.RP R9, R15, R13, R12 ;  /* 0x0000000d0f097223 */ /* 0x000fe2000000800c */
[----:B------:R-:W-:Y:S02]  /*1170*/  VIADD R12, R14, 0x20 ;  /* 0x000000200e0c7836 */ /* 0x000fe40000000000 */
[----:B------:R-:W-:Y:S01]  /*1180*/  LOP3.LUT R11, R11, 0x800000, RZ, 0xfc, !PT ;  /* 0x008000000b0b7812 */ /* 0x000fe200078efcff */
[----:B------:R-:W-:Y:S01]  /*1190*/  IMAD.MOV R13, RZ, RZ, -R14 ;  /* 0x000000ffff0d7224 */ /* 0x000fe200078e0a0e */
[----:B------:R-:W-:-:S02]  /*11a0*/  FSETP.NEU.FTZ.AND P0, PT, R9, R10, PT ;  /* 0x0000000a0900720b */ /* 0x000fc40003f1d000 */
[----:B------:R-:W-:Y:S02]  /*11b0*/  SHF.L.U32 R12, R11, R12, RZ ;  /* 0x0000000c0b0c7219 */ /* 0x000fe400000006ff */
[----:B------:R-:W-:Y:S02]  /*11c0*/  SEL R10, R13, RZ, P2 ;  /* 0x000000ff0d0a7207 */ /* 0x000fe40001000000 */
[----:B------:R-:W-:Y:S02]  /*11d0*/  ISETP.NE.AND P1, PT, R12, RZ, P1 ;  /* 0x000000ff0c00720c */ /* 0x000fe40000f25270 */
[----:B------:R-:W-:Y:S02]  /*11e0*/  SHF.R.U32.HI R10, RZ, R10, R11 ;  /* 0x0000000aff0a7219 */ /* 0x000fe4000001160b */
[----:B------:R-:W-:Y:S02]  /*11f0*/  PLOP3.LUT P0, PT, P0, P1, PT, 0xf8, 0x8f ;  /* 0x00000000008f781c */ /* 0x000fe40000703f70 */
[----:B------:R-:W-:-:S02]  /*1200*/  SHF.R.U32.HI R12, RZ, 0x1, R10 ;  /* 0x00000001ff0c7819 */ /* 0x000fc4000001160a */
[----:B------:R-:W-:-:S04]  /*1210*/  SEL R9, RZ, 0x1, !P0 ;  /* 0x00000001ff097807 */ /* 0x000fc80004000000 */
[----:B------:R-:W-:-:S04]  /*1220*/  LOP3.LUT R9, R9, 0x1, R12, 0xf8, !PT ;  /* 0x0000000109097812 */ /* 0x000fc800078ef80c */
[----:B------:R-:W-:-:S05]  /*1230*/  LOP3.LUT R9, R9, R10, RZ, 0xc0, !PT ;  /* 0x0000000a09097212 */ /* 0x000fca00078ec0ff */
[----:B------:R-:W-:-:S05]  /*1240*/  IMAD.IADD R9, R12, 0x1, R9 ;  /* 0x000000010c097824 */ /* 0x000fca00078e0209 */
[----:B------:R-:W-:Y:S01]  /*1250*/  LOP3.LUT R0, R9, R0, RZ, 0xfc, !PT ;  /* 0x0000000009007212 */ /* 0x000fe200078efcff */
[----:B------:R-:W-:Y:S06]  /*1260*/  BRA `(.L_x_43) ;  /* 0x0000000000347947 */ /* 0x000fec0003800000 */
.L_x_42:
[----:B------:R-:W-:-:S04]  /*1270*/  LOP3.LUT R0, R0, 0x80000000, RZ, 0xc0, !PT ;  /* 0x8000000000007812 */ /* 0x000fc800078ec0ff */
[----:B------:R-:W-:Y:S01]  /*1280*/  LOP3.LUT R0, R0, 0x7f800000, RZ, 0xfc, !PT ;  /* 0x7f80000000007812 */ /* 0x000fe200078efcff */
[----:B------:R-:W-:Y:S06]  /*1290*/  BRA `(.L_x_43) ;  /* 0x0000000000287947 */ /* 0x000fec0003800000 */
.L_x_41:
[----:B------:R-:W-:Y:S01]  /*12a0*/  IMAD R0, R11, 0x800000, R0 ;  /* 0x008000000b007824 */ /* 0x000fe200078e0200 */
[----:B------:R-:W-:Y:S06]  /*12b0*/  BRA `(.L_x_43) ;  /* 0x0000000000207947 */ /* 0x000fec0003800000 */
.L_x_40:
[----:B------:R-:W-:-:S04]  /*12c0*/  LOP3.LUT R0, R11, 0x80000000, R10, 0x48, !PT ;  /* 0x800000000b007812 */ /* 0x000fc800078e480a */
[----:B------:R-:W-:Y:S01]  /*12d0*/  LOP3.LUT R0, R0, 0x7f800000, RZ, 0xfc, !PT ;  /* 0x7f80000000007812 */ /* 0x000fe200078efcff */
[----:B------:R-:W-:Y:S06]  /*12e0*/  BRA `(.L_x_43) ;  /* 0x0000000000147947 */ /* 0x000fec0003800000 */
.L_x_39:
[----:B------:R-:W-:Y:S01]  /*12f0*/  LOP3.LUT R0, R11, 0x80000000, R10, 0x48, !PT ;  /* 0x800000000b007812 */ /* 0x000fe200078e480a */
[----:B------:R-:W-:Y:S06]  /*1300*/  BRA `(.L_x_43) ;  /* 0x00000000000c7947 */ /* 0x000fec0003800000 */
.L_x_38:
[----:B------:R-:W0:Y:S01]  /*1310*/  MUFU.RSQ R0, -QNAN ;  /* 0xffc0000000007908 */ /* 0x000e220000001400 */
[----:B------:R-:W-:Y:S05]  /*1320*/  BRA `(.L_x_43) ;  /* 0x0000000000047947 */ /* 0x000fea0003800000 */
.L_x_37:
[----:B------:R-:W-:-:S07]  /*1330*/  FADD.FTZ R0, R0, 448 ;  /* 0x43e0000000007421 */ /* 0x000fce0000010000 */
.L_x_43:
[----:B------:R-:W-:-:S04]  /*1340*/  IMAD.MOV.U32 R9, RZ, RZ, 0x0 ;  /* 0x00000000ff097424 */ /* 0x000fc800078e00ff */
[----:B0-----:R-:W-:Y:S05]  /*1350*/  RET.REL.NODEC R8 `(fp8_dynamic_per_token_quant_bf16) ;  /* 0xffffffec08287950 */ /* 0x001fea0003c3ffff */
.L_x_44:
        /* <DEDUP_REMOVED lines=10> */
.L_x_86:


//--------------------- .text.fp8_compute_scales_bf16 --------------------------
	.section	.text.fp8_compute_scales_bf16,"ax",@progbits
	.align	128
        .global         fp8_compute_scales_bf16
        .type           fp8_compute_scales_bf16,@function
        .size           fp8_compute_scales_bf16,(.L_x_87 - fp8_compute_scales_bf16)
        .other          fp8_compute_scales_bf16,@"STO_CUDA_ENTRY STV_DEFAULT"
fp8_compute_scales_bf16:
.text.fp8_compute_scales_bf16:
[----:B------:R-:W-:Y:S01]  /*0000*/  LDC R1, c[0x0][0x37c] ;  /* 0x0000df00ff017b82 */ /* 0x000fe20000000800 */
[----:B------:R-:W0:Y:S01]  /*0010*/  S2R R0, SR_TID.X ;  /* 0x0000000000007919 */ /* 0x000e220000002100 */
[----:B------:R-:W0:Y:S01]  /*0020*/  LDCU UR4, c[0x0][0x390] ;  /* 0x00007200ff0477ac */ /* 0x000e220008000800 */
[----:B------:R-:W-:Y:S01]  /*0030*/  BSSY.RECONVERGENT B0, `(.L_x_45) ;  /* 0x0000016000007945 */ /* 0x000fe20003800200 */
[----:B------:R-:W-:Y:S01]  /*0040*/  IMAD.MOV.U32 R3, RZ, RZ, RZ ;  /* 0x000000ffff037224 */ /* 0x000fe200078e00ff */
[----:B------:R-:W1:Y:S01]  /*0050*/  S2R R2, SR_CTAID.X ;  /* 0x0000000000027919 */ /* 0x000e620000002500 */
[----:B------:R-:W2:Y:S01]  /*0060*/  LDCU.64 UR6, c[0x0][0x358] ;  /* 0x00006b00ff0677ac */ /* 0x000ea20008000a00 */
[----:B------:R-:W3:Y:S01]  /*0070*/  LDCU.64 UR8, c[0x0][0x388] ;  /* 0x00007100ff0877ac */ /* 0x000ee20008000a00 */
[----:B0-----:R-:W-:-:S13]  /*0080*/  ISETP.GE.AND P0, PT, R0, UR4, PT ;  /* 0x0000000400007c0c */ /* 0x001fda000bf06270 */
[----:B-123--:R-:W-:Y:S05]  /*0090*/  @P0 BRA `(.L_x_46) ;  /* 0x00000000003c0947 */ /* 0x00efea0003800000 */
[----:B------:R-:W0:Y:S01]  /*00a0*/  LDC R10, c[0x0][0x360] ;  /* 0x0000d800ff0a7b82 */ /* 0x000e220000000800 */
[----:B------:R-:W-:Y:S02]  /*00b0*/  IMAD R6, R2, UR4, RZ ;  /* 0x0000000402067c24 */ /* 0x000fe4000f8e02ff */
[----:B------:R-:W-:Y:S02]  /*00c0*/  IMAD.MOV.U32 R3, RZ, RZ, RZ ;  /* 0x000000ffff037224 */ /* 0x000fe400078e00ff */
[----:B------:R-:W-:-:S07]  /*00d0*/  IMAD.MOV.U32 R7, RZ, RZ, R0 ;  /* 0x000000ffff077224 */ /* 0x000fce00078e0000 */
.L_x_47:
[----:B------:R-:W-:Y:S02]  /*00e0*/  SHF.R.S32.HI R5, RZ, 0x1f, R7 ;  /* 0x0000001fff057819 */ /* 0x000fe40000011407 */
[----:B------:R-:W-:-:S04]  /*00f0*/  IADD3 R8, P0, PT, R6, R7, RZ ;  /* 0x0000000706087210 */ /* 0x000fc80007f1e0ff */
[----:B------:R-:W-:Y:S02]  /*0100*/  LEA.HI.X.SX32 R5, R6, R5, 0x1, P0 ;  /* 0x0000000506057211 */ /* 0x000fe400000f0eff */
[----:B------:R-:W-:-:S04]  /*0110*/  LEA R4, P0, R8, UR8, 0x1 ;  /* 0x0000000808047c11 */ /* 0x000fc8000f8008ff */
[----:B------:R-:W-:-:S05]  /*0120*/  LEA.HI.X R5, R8, UR9, R5, 0x1, P0 ;  /* 0x0000000908057c11 */ /* 0x000fca00080f0c05 */
[----:B------:R-:W2:Y:S01]  /*0130*/  LDG.E.U16.CONSTANT R4, desc[UR6][R4.64] ;  /* 0x0000000604047981 */ /* 0x000ea2000c1e9500 */
[----:B0-----:R-:W-:-:S05]  /*0140*/  IMAD.IADD R7, R10, 0x1, R7 ;  /* 0x000000010a077824 */ /* 0x001fca00078e0207 */
[----:B------:R-:W-:Y:S01]  /*0150*/  ISETP.GE.AND P0, PT, R7, UR4, PT ;  /* 0x0000000407007c0c */ /* 0x000fe2000bf06270 */
[----:B--2---:R-:W-:-:S05]  /*0160*/  IMAD.U32 R8, R4, 0x10000, RZ ;  /* 0x0001000004087824 */ /* 0x004fca00078e00ff */
[----:B------:R-:W-:-:S07]  /*0170*/  FMNMX R3, |R8|, R3, !PT ;  /* 0x0000000308037209 */ /* 0x000fce0007800200 */
[----:B------:R-:W-:Y:S05]  /*0180*/  @!P0 BRA `(.L_x_47) ;  /* 0xfffffffc00d48947 */ /* 0x000fea000383ffff */
.L_x_46:
[----:B------:R-:W-:Y:S05]  /*0190*/  BSYNC.RECONVERGENT B0 ;  /* 0x0000000000007941 */ /* 0x000fea0003800200 */
.L_x_45:
[----:B------:R-:W0:Y:S02]  /*01a0*/  SHFL.BFLY PT, R4, R3, 0x10, 0x1f ;  /* 0x0e001f0003047f89 */ /* 0x000e2400000e0000 */
[----:B0-----:R-:W-:-:S05]  /*01b0*/  FMNMX R5, R4, R3, !PT ;  /* 0x0000000304057209 */ /* 0x001fca0007800000 */
[----:B------:R-:W0:Y:S02]  /*01c0*/  SHFL.BFLY PT, R4, R5, 0x8, 0x1f ;  /* 0x0d001f0005047f89 */ /* 0x000e2400000e0000 */
[----:B0-----:R-:W-:Y:S02]  /*01d0*/  FMNMX R6, R5, R4, !PT ;  /* 0x0000000405067209 */ /* 0x001fe40007800000 */
[----:B------:R-:W-:-:S03]  /*01e0*/  LOP3.LUT P0, R4, R0, 0x1f, RZ, 0xc0, !PT ;  /* 0x0000001f00047812 */ /* 0x000fc6000780c0ff */
[----:B------:R-:W0:Y:S10]  /*01f0*/  SHFL.BFLY PT, R7, R6, 0x4, 0x1f ;  /* 0x0c801f0006077f89 */ /* 0x000e3400000e0000 */
[----:B------:R-:W1:Y:S01]  /*0200*/  @!P0 S2R R10, SR_CgaCtaId ;  /* 0x00000000000a8919 */ /* 0x000e620000008800 */
[----:B------:R-:W-:-:S02]  /*0210*/  @!P0 MOV R3, 0x400 ;  /* 0x0000040000038802 */ /* 0x000fc40000000f00 */
[----:B0-----:R-:W-:-:S05]  /*0220*/  FMNMX R7, R6, R7, !PT ;  /* 0x0000000706077209 */ /* 0x001fca0007800000 */
[----:B------:R-:W0:Y:S01]  /*0230*/  SHFL.BFLY PT, R8, R7, 0x2, 0x1f ;  /* 0x0c401f0007087f89 */ /* 0x000e2200000e0000 */
[----:B-1----:R-:W-:-:S04]  /*0240*/  @!P0 LEA R3, R10, R3, 0x18 ;  /* 0x000000030a038211 */ /* 0x002fc800078ec0ff */
[----:B------:R-:W-:Y:S02]  /*0250*/  @!P0 LEA.HI R3, R0, R3, RZ, 0x1d ;  /* 0x0000000300038211 */ /* 0x000fe400078fe8ff */
[----:B0-----:R-:W-:-:S05]  /*0260*/  FMNMX R8, R7, R8, !PT ;  /* 0x0000000807087209 */ /* 0x001fca0007800000 */
[----:B------:R-:W0:Y:S02]  /*0270*/  SHFL.BFLY PT, R9, R8, 0x1, 0x1f ;  /* 0x0c201f0008097f89 */ /* 0x000e2400000e0000 */
[----:B0-----:R-:W-:-:S05]  /*0280*/  FMNMX R10, R8, R9, !PT ;  /* 0x00000009080a7209 */ /* 0x001fca0007800000 */
[----:B------:R0:W-:Y:S01]  /*0290*/  @!P0 STS [R3], R10 ;  /* 0x0000000a03008388 */ /* 0x0001e20000000800 */
[----:B------:R-:W-:Y:S01]  /*02a0*/  BAR.SYNC.DEFER_BLOCKING 0x0 ;  /* 0x0000000000007b1d */ /* 0x000fe20000010000 */
[----:B------:R-:W-:-:S13]  /*02b0*/  ISETP.GT.U32.AND P0, PT, R0, 0x1f, PT ;  /* 0x0000001f0000780c */ /* 0x000fda0003f04070 */
[----:B0-----:R-:W-:Y:S05]  /*02c0*/  @P0 BRA `(.L_x_48) ;  /* 0x0000000000680947 */ /* 0x001fea0003800000 */
[----:B------:R-:W0:Y:S02]  /*02d0*/  LDCU UR4, c[0x0][0x360] ;  /* 0x00006c00ff0477ac */ /* 0x000e240008000800 */
[----:B0-----:R-:W-:-:S06]  /*02e0*/  USHF.R.U32.HI UR4, URZ, 0x5, UR4 ;  /* 0x00000005ff047899 */ /* 0x001fcc0008011604 */
[----:B------:R-:W-:Y:S01]  /*02f0*/  ISETP.GE.U32.AND P0, PT, R4, UR4, PT ;  /* 0x0000000404007c0c */ /* 0x000fe2000bf06070 */
[----:B------:R-:W-:-:S12]  /*0300*/  UMOV UR4, 0xffffffff ;  /* 0xffffffff00047882 */ /* 0x000fd80000000000 */
[----:B------:R-:W0:Y:S01]  /*0310*/  @!P0 S2R R6, SR_CgaCtaId ;  /* 0x0000000000068919 */ /* 0x000e220000008800 */
[----:B------:R-:W-:-:S04]  /*0320*/  @!P0 MOV R3, 0x400 ;  /* 0x0000040000038802 */ /* 0x000fc80000000f00 */
        /* <DEDUP_REMOVED lines=15> */
.L_x_56:
[----:B------:R-:W2:Y:S01]  /*0420*/  @!P0 S2R R4, SR_CgaCtaId ;  /* 0x0000000000048919 */ /* 0x000ea20000008800 */
[----:B------:R-:W-:Y:S02]  /*0430*/  @!P0 MOV R3, 0x400 ;  /* 0x0000040000038802 */ /* 0x000fe40000000f00 */
[----:B-1----:R-:W-:Y:S02]  /*0440*/  FMNMX R8, R7, R8, !PT ;  /* 0x0000000807087209 */ /* 0x002fe40007800000 */
[----:B--2---:R-:W-:-:S05]  /*0450*/  @!P0 LEA R3, R4, R3, 0x18 ;  /* 0x0000000304038211 */ /* 0x004fca00078ec0ff */
[----:B------:R1:W-:Y:S02]  /*0460*/  @!P0 STS [R3], R8 ;  /* 0x0000000803008388 */ /* 0x0003e40000000800 */
.L_x_48:
[----:B------:R-:W-:Y:S05]  /*0470*/  WARPSYNC.ALL ;  /* 0x0000000000007948 */ /* 0x000fea0003800000 */
[----:B------:R-:W-:Y:S01]  /*0480*/  BAR.SYNC.DEFER_BLOCKING 0x0 ;  /* 0x0000000000007b1d */ /* 0x000fe20000010000 */
[----:B------:R-:W-:-:S13]  /*0490*/  ISETP.NE.AND P0, PT, R0, RZ, PT ;  /* 0x000000ff0000720c */ /* 0x000fda0003f05270 */
[----:B------:R-:W-:Y:S05]  /*04a0*/  @P0 EXIT ;  /* 0x000000000000094d */ /* 0x000fea0003800000 */
[----:B------:R-:W2:Y:S01]  /*04b0*/  S2UR UR5, SR_CgaCtaId ;  /* 0x00000000000579c3 */ /* 0x000ea20000008800 */
[----:B------:R-:W-:Y:S01]  /*04c0*/  UMOV UR4, 0x400 ;  /* 0x0000040000047882 */ /* 0x000fe20000000000 */
[----:B------:R-:W-:Y:S02]  /*04d0*/  IMAD.MOV.U32 R4, RZ, RZ, 0x3b124925 ;  /* 0x3b124925ff047424 */ /* 0x000fe400078e00ff */
[----:B-1----:R-:W-:-:S04]  /*04e0*/  IMAD.MOV.U32 R3, RZ, RZ, 0x43e00000 ;  /* 0x43e00000ff037424 */ /* 0x002fc800078e00ff */
[----:B------:R-:W-:-:S04]  /*04f0*/  FFMA R3, R4, -R3, 1 ;  /* 0x3f80000004037423 */ /* 0x000fc80000000803 */
[----:B------:R-:W-:Y:S01]  /*0500*/  FFMA R3, R3, R4, 0.0022321429569274187088 ;  /* 0x3b12492503037423 */ /* 0x000fe20000000004 */
[----:B--2---:R-:W-:-:S09]  /*0510*/  ULEA UR4, UR5, UR4, 0x18 ;  /* 0x0000000405047291 */ /* 0x004fd2000f8ec0ff */
[----:B------:R-:W1:Y:S02]  /*0520*/  LDS R0, [UR4] ;  /* 0x00000004ff007984 */ /* 0x000e640008000800 */
[----:B-1----:R-:W1:Y:S01]  /*0530*/  FCHK P0, R0, 448 ;  /* 0x43e0000000007902 */ /* 0x002e620000000000 */
[----:B------:R-:W-:-:S04]  /*0540*/  FFMA R4, R0, R3, RZ ;  /* 0x0000000300047223 */ /* 0x000fc800000000ff */
[----:B------:R-:W-:-:S04]  /*0550*/  FFMA R5, R4, -448, R0 ;  /* 0xc3e0000004057823 */ /* 0x000fc80000000000 */
[----:B------:R-:W-:Y:S01]  /*0560*/  FFMA R3, R3, R5, R4 ;  /* 0x0000000503037223 */ /* 0x000fe20000000004 */
[----:B-1----:R-:W-:Y:S06]  /*0570*/  @!P0 BRA `(.L_x_50) ;  /* 0x0000000000088947 */ /* 0x002fec0003800000 */
[----:B------:R-:W-:-:S07]  /*0580*/  MOV R4, 0x5a0 ;  /* 0x000005a000047802 */ /* 0x000fce0000000f00 */
[----:B0-----:R-:W-:Y:S05]  /*0590*/  CALL.REL.NOINC `($__internal_3_$__cuda_sm3x_div_rn_noftz_f32_slowpath) ;  /* 0x0000000000a07944 */ /* 0x001fea0003c00000 */
.L_x_50:
[----:B------:R-:W1:Y:S01]  /*05a0*/  LDC.64 R4, c[0x0][0x380] ;  /* 0x0000e000ff047b82 */ /* 0x000e620000000a00 */
[----:B0-----:R-:W-:Y:S01]  /*05b0*/  FMNMX R7, R3, 9.9999999600419720025e-13, !PT ;  /* 0x2b8cbccc03077809 */ /* 0x001fe20007800000 */
[----:B-1----:R-:W-:-:S05]  /*05c0*/  IMAD.WIDE.U32 R2, R2, 0x4, R4 ;  /* 0x0000000402027825 */ /* 0x002fca00078e0004 */
[----:B------:R-:W-:Y:S01]  /*05d0*/  STG.E desc[UR6][R2.64], R7 ;  /* 0x0000000702007986 */ /* 0x000fe2000c101906 */
[----:B------:R-:W-:Y:S05]  /*05e0*/  EXIT ;  /* 0x000000000000794d */ /* 0x000fea0003800000 */
.L_x_49:
[----:B------:R-:W-:Y:S02]  /*05f0*/  IMAD.MOV.U32 R10, RZ, RZ, 0x10 ;  /* 0x00000010ff0a7424 */ /* 0x000fe400078e00ff */
[----:B------:R-:W-:Y:S02]  /*0600*/  IMAD.MOV.U32 R12, RZ, RZ, 0x1f ;  /* 0x0000001fff0c7424 */ /* 0x000fe400078e00ff */
[----:B------:R-:W-:-:S07]  /*0610*/  IMAD.MOV.U32 R9, RZ, RZ, -0x1 ;  /* 0xffffffffff097424 */ /* 0x000fce00078e00ff */
[----:B01----:R-:W-:Y:S05]  /*0620*/  WARPSYNC.COLLECTIVE R9, `(.L_x_51) ;  /* 0x0000000009087348 */ /* 0x003fea0003c00000 */
[----:B-1----:R1:W2:Y:S02]  /*0630*/  SHFL.BFLY P1, R8, R3, R10, R12 ;  /* 0x0c00000a03087389 */ /* 0x0022a4000002000c */
[----:B012---:R-:W-:Y:S05]  /*0640*/  ENDCOLLECTIVE ;  /* 0x000000000000791b */ /* 0x007fea0003800000 */
.L_x_51:
[----:B------:R-:W-:Y:S02]  /*0650*/  IMAD.MOV.U32 R10, RZ, RZ, 0x8 ;  /* 0x00000008ff0a7424 */ /* 0x000fe400078e00ff */
[----:B------:R-:W-:-:S05]  /*0660*/  IMAD.MOV.U32 R4, RZ, RZ, R8 ;  /* 0x000000ffff047224 */ /* 0x000fca00078e0008 */
[----:B------:R-:W-:-:S05]  /*0670*/  FMNMX R4, R4, R3, !PT ;  /* 0x0000000304047209 */ /* 0x000fca0007800000 */
[----:B------:R-:W-:-:S07]  /*0680*/  IMAD.MOV.U32 R3, RZ, RZ, R4 ;  /* 0x000000ffff037224 */ /* 0x000fce00078e0004 */
[----:B------:R-:W-:Y:S05]  /*0690*/  WARPSYNC.COLLECTIVE R9, `(.L_x_52) ;  /* 0x0000000009087348 */ /* 0x000fea0003c00000 */
[----:B------:R0:W1:Y:S02]  /*06a0*/  SHFL.BFLY P1, R8, R3, R10, R12 ;  /* 0x0c00000a03087389 */ /* 0x000064000002000c */
[----:B01----:R-:W-:Y:S05]  /*06b0*/  ENDCOLLECTIVE ;  /* 0x000000000000791b */ /* 0x003fea0003800000 */
.L_x_52:
[----:B------:R-:W-:Y:S02]  /*06c0*/  IMAD.MOV.U32 R10, RZ, RZ, 0x4 ;  /* 0x00000004ff0a7424 */ /* 0x000fe400078e00ff */
[----:B------:R-:W-:-:S05]  /*06d0*/  IMAD.MOV.U32 R5, RZ, RZ, R8 ;  /* 0x000000ffff057224 */ /* 0x000fca00078e0008 */
[----:B------:R-:W-:-:S05]  /*06e0*/  FMNMX R5, R4, R5, !PT ;  /* 0x0000000504057209 */ /* 0x000fca0007800000 */
[----:B------:R-:W-:-:S07]  /*06f0*/  IMAD.MOV.U32 R3, RZ, RZ, R5 ;  /* 0x000000ffff037224 */ /* 0x000fce00078e0005 */
[----:B------:R-:W-:Y:S05]  /*0700*/  WARPSYNC.COLLECTIVE R9, `(.L_x_53) ;  /* 0x0000000009087348 */ /* 0x000fea0003c00000 */
[----:B------:R0:W1:Y:S02]  /*0710*/  SHFL.BFLY P1, R8, R3, R10, R12 ;  /* 0x0c00000a03087389 */ /* 0x000064000002000c */
[----:B01----:R-:W-:Y:S05]  /*0720*/  ENDCOLLECTIVE ;  /* 0x000000000000791b */ /* 0x003fea0003800000 */
.L_x_53:
[----:B------:R-:W-:Y:S02]  /*0730*/  IMAD.MOV.U32 R10, RZ, RZ, 0x2 ;  /* 0x00000002ff0a7424 */ /* 0x000fe400078e00ff */
[----:B------:R-:W-:-:S05]  /*0740*/  IMAD.MOV.U32 R6, RZ, RZ, R8 ;  /* 0x000000ffff067224 */ /* 0x000fca00078e0008 */
[----:B------:R-:W-:-:S05]  /*0750*/  FMNMX R6, R5, R6, !PT ;  /* 0x0000000605067209 */ /* 0x000fca0007800000 */
[----:B------:R-:W-:-:S07]  /*0760*/  IMAD.MOV.U32 R3, RZ, RZ, R6 ;  /* 0x000000ffff037224 */ /* 0x000fce00078e0006 */
[----:B------:R-:W-:Y:S05]  /*0770*/  WARPSYNC.COLLECTIVE R9, `(.L_x_54) ;  /* 0x0000000009087348 */ /* 0x000fea0003c00000 */
[----:B------:R0:W1:Y:S02]  /*0780*/  SHFL.BFLY P1, R8, R3, R10, R12 ;  /* 0x0c00000a03087389 */ /* 0x000064000002000c */
[----:B01----:R-:W-:Y:S05]  /*0790*/  ENDCOLLECTIVE ;  /* 0x000000000000791b */ /* 0x003fea0003800000 */
.L_x_54:
[----:B------:R-:W-:Y:S02]  /*07a0*/  IMAD.MOV.U32 R10, RZ, RZ, 0x1 ;  /* 0x00000001ff0a7424 */ /* 0x000fe400078e00ff */
[----:B------:R-:W-:-:S05]  /*07b0*/  IMAD.MOV.U32 R7, RZ, RZ, R8 ;  /* 0x000000ffff077224 */ /* 0x000fca00078e0008 */
[----:B------:R-:W-:-:S05]  /*07c0*/  FMNMX R7, R6, R7, !PT ;  /* 0x0000000706077209 */ /* 0x000fca0007800000 */
[----:B------:R-:W-:-:S07]  /*07d0*/  IMAD.MOV.U32 R3, RZ, RZ, R7 ;  /* 0x000000ffff037224 */ /* 0x000fce00078e0007 */
[----:B------:R-:W-:Y:S05]  /*07e0*/  WARPSYNC.COLLECTIVE R9, `(.L_x_55) ;  /* 0x0000000009087348 */ /* 0x000fea0003c00000 */
[----:B------:R0:W1:Y:S02]  /*07f0*/  SHFL.BFLY P1, R8, R3, R10, R12 ;  /* 0x0c00000a03087389 */ /* 0x000064000002000c */
[----:B01----:R-:W-:Y:S05]  /*0800*/  ENDCOLLECTIVE ;  /* 0x000000000000791b */ /* 0x003fea0003800000 */
.L_x_55:
[----:B------:R-:W-:Y:S05]  /*0810*/  BRA `(.L_x_56) ;  /* 0xfffffffc00007947 */ /* 0x000fea000383ffff */
        .weak           $__internal_3_$__cuda_sm3x_div_rn_noftz_f32_slowpath
        .type           $__internal_3_$__cuda_sm3x_div_rn_noftz_f32_slowpath,@function
        .size           $__internal_3_$__cuda_sm3x_div_rn_noftz_f32_slowpath,(.L_x_87 - $__internal_3_$__cuda_sm3x_div_rn_noftz_f32_slowpath)
$__internal_3_$__cuda_sm3x_div_rn_noftz_f32_slowpath:
        /* <DEDUP_REMOVED lines=22> */
.L_x_57:
        /* <DEDUP_REMOVED lines=28> */
[C---:B------:R-:W-:Y:S01]  /*0b40*/  VIADD R6, R10.reuse, 0x20 ;  /* 0x000000200a067836 */ /* 0x040fe20000000000 */
[C---:B------:R-:W-:Y:S02]  /*0b50*/  ISETP.NE.AND P2, PT, R10.reuse, RZ, PT ;  /* 0x000000ff0a00720c */ /* 0x040fe40003f45270 */
[----:B------:R-:W-:Y:S02]  /*0b60*/  ISETP.NE.AND P1, PT, R10, RZ, PT ;  /* 0x000000ff0a00720c */ /* 0x000fe40003f25270 */
[----:B------:R-:W-:Y:S01]  /*0b70*/  LOP3.LUT R3, R0, 0x7fffff, RZ, 0xc0, !PT ;  /* 0x007fffff00037812 */ /* 0x000fe200078ec0ff */
[CCC-:B------:R-:W-:Y:S01]  /*0b80*/  FFMA.RP R0, R7.reuse, R9.reuse, R8.reuse ;  /* 0x0000000907007223 */ /* 0x1c0fe20000008008 */
[----:B------:R-:W-:Y:S01]  /*0b90*/  FFMA.RM R7, R7, R9, R8 ;  /* 0x0000000907077223 */ /* 0x000fe20000004008 */
[----:B------:R-:W-:Y:S01]  /*0ba0*/  IMAD.MOV R8, RZ, RZ, -R10 ;  /* 0x000000ffff087224 */ /* 0x000fe200078e0a0a */
[----:B------:R-:W-:-:S03]  /*0bb0*/  LOP3.LUT R3, R3, 0x800000, RZ, 0xfc, !PT ;  /* 0x0080000003037812 */ /* 0x000fc600078efcff */
[----:B------:R-:W-:Y:S02]  /*0bc0*/  FSETP.NEU.FTZ.AND P0, PT, R0, R7, PT ;  /* 0x000000070000720b */ /* 0x000fe40003f1d000 */
[----:B------:R-:W-:Y:S02]  /*0bd0*/  SHF.L.U32 R6, R3, R6, RZ ;  /* 0x0000000603067219 */ /* 0x000fe400000006ff */
[----:B------:R-:W-:Y:S02]  /*0be0*/  SEL R0, R8, RZ, P2 ;  /* 0x000000ff08007207 */ /* 0x000fe40001000000 */
[----:B------:R-:W-:Y:S02]  /*0bf0*/  ISETP.NE.AND P1, PT, R6, RZ, P1 ;  /* 0x000000ff0600720c */ /* 0x000fe40000f25270 */
[----:B------:R-:W-:Y:S02]  /*0c00*/  SHF.R.U32.HI R0, RZ, R0, R3 ;  /* 0x00000000ff007219 */ /* 0x000fe40000011603 */
[----:B------:R-:W-:-:S02]  /*0c10*/  PLOP3.LUT P0, PT, P0, P1, PT, 0xf8, 0x8f ;  /* 0x00000000008f781c */ /* 0x000fc40000703f70 */
[----:B------:R-:W-:Y:S02]  /*0c20*/  SHF.R.U32.HI R6, RZ, 0x1, R0 ;  /* 0x00000001ff067819 */ /* 0x000fe40000011600 */
[----:B------:R-:W-:-:S04]  /*0c30*/  SEL R3, RZ, 0x1, !P0 ;  /* 0x00000001ff037807 */ /* 0x000fc80004000000 */
[----:B------:R-:W-:-:S04]  /*0c40*/  LOP3.LUT R3, R3, 0x1, R6, 0xf8, !PT ;  /* 0x0000000103037812 */ /* 0x000fc800078ef806 */
[----:B------:R-:W-:-:S05]  /*0c50*/  LOP3.LUT R3, R3, R0, RZ, 0xc0, !PT ;  /* 0x0000000003037212 */ /* 0x000fca00078ec0ff */
[----:B------:R-:W-:-:S05]  /*0c60*/  IMAD.IADD R6, R6, 0x1, R3 ;  /* 0x0000000106067824 */ /* 0x000fca00078e0203 */
[----:B------:R-:W-:Y:S01]  /*0c70*/  LOP3.LUT R5, R6, R5, RZ, 0xfc, !PT ;  /* 0x0000000506057212 */ /* 0x000fe200078efcff */
[----:B------:R-:W-:Y:S06]  /*0c80*/  BRA `(.L_x_64) ;  /* 0x0000000000347947 */ /* 0x000fec0003800000 */
.L_x_63:
[----:B------:R-:W-:-:S04]  /*0c90*/  LOP3.LUT R5, R5, 0x80000000, RZ, 0xc0, !PT ;  /* 0x8000000005057812 */ /* 0x000fc800078ec0ff */
[----:B------:R-:W-:Y:S01]  /*0ca0*/  LOP3.LUT R5, R5, 0x7f800000, RZ, 0xfc, !PT ;  /* 0x7f80000005057812 */ /* 0x000fe200078efcff */
[----:B------:R-:W-:Y:S06]  /*0cb0*/  BRA `(.L_x_64) ;  /* 0x0000000000287947 */ /* 0x000fec0003800000 */
.L_x_62:
[----:B------:R-:W-:Y:S01]  /*0cc0*/  IMAD R5, R6, 0x800000, R5 ;  /* 0x0080000006057824 */ /* 0x000fe200078e0205 */
[----:B------:R-:W-:Y:S06]  /*0cd0*/  BRA `(.L_x_64) ;  /* 0x0000000000207947 */ /* 0x000fec0003800000 */
.L_x_61:
[----:B------:R-:W-:-:S04]  /*0ce0*/  LOP3.LUT R5, R6, 0x80000000, R5, 0x48, !PT ;  /* 0x8000000006057812 */ /* 0x000fc800078e4805 */
[----:B------:R-:W-:Y:S01]  /*0cf0*/  LOP3.LUT R5, R5, 0x7f800000, RZ, 0xfc, !PT ;  /* 0x7f80000005057812 */ /* 0x000fe200078efcff */
[----:B------:R-:W-:Y:S06]  /*0d00*/  BRA `(.L_x_64) ;  /* 0x0000000000147947 */ /* 0x000fec0003800000 */
.L_x_60:
[----:B------:R-:W-:Y:S01]  /*0d10*/  LOP3.LUT R5, R6, 0x80000000, R5, 0x48, !PT ;  /* 0x8000000006057812 */ /* 0x000fe200078e4805 */
[----:B------:R-:W-:Y:S06]  /*0d20*/  BRA `(.L_x_64) ;  /* 0x00000000000c7947 */ /* 0x000fec0003800000 */
.L_x_59:
[----:B------:R-:W0:Y:S01]  /*0d30*/  MUFU.RSQ R5, -QNAN ;  /* 0xffc0000000057908 */ /* 0x000e220000001400 */
[----:B------:R-:W-:Y:S05]  /*0d40*/  BRA `(.L_x_64) ;  /* 0x0000000000047947 */ /* 0x000fea0003800000 */
.L_x_58:
[----:B------:R-:W-:-:S07]  /*0d50*/  FADD.FTZ R5, R0, 448 ;  /* 0x43e0000000057421 */ /* 0x000fce0000010000 */
.L_x_64:
[----:B0-----:R-:W-:Y:S02]  /*0d60*/  IMAD.MOV.U32 R3, RZ, RZ, R5 ;  /* 0x000000ffff037224 */ /* 0x001fe400078e0005 */
[----:B------:R-:W-:-:S04]  /*0d70*/  IMAD.MOV.U32 R5, RZ, RZ, 0x0 ;  /* 0x00000000ff057424 */ /* 0x000fc800078e00ff */
[----:B------:R-:W-:Y:S05]  /*0d80*/  RET.REL.NODEC R4 `(fp8_compute_scales_bf16) ;  /* 0xfffffff0049c7950 */ /* 0x000fea0003c3ffff */
.L_x_65:
        /* <DEDUP_REMOVED lines=15> */
.L_x_87:


//--------------------- .text.fp8_compute_absmax_bf16 --------------------------
	.section	.text.fp8_compute_absmax_bf16,"ax",@progbits
	.align	128
        .global         fp8_compute_absmax_bf16
        .type           fp8_compute_absmax_bf16,@function
        .size           fp8_compute_absmax_bf16,(.L_x_94 - fp8_compute_absmax_bf16)
        .other          fp8_compute_absmax_bf16,@"STO_CUDA_ENTRY STV_DEFAULT"
fp8_compute_absmax_bf16:
.text.fp8_compute_absmax_bf16:
[----:B------:R-:W-:Y:S01]  /*0000*/  LDC R1, c[0x0][0x37c] ;  /* 0x0000df00ff017b82 */ /* 0x000fe20000000800 */
[----:B------:R-:W0:Y:S01]  /*0010*/  S2R R0, SR_TID.X ;  /* 0x0000000000007919 */ /* 0x000e220000002100 */
[----:B------:R-:W0:Y:S01]  /*0020*/  LDCU UR4, c[0x0][0x390] ;  /* 0x00007200ff0477ac */ /* 0x000e220008000800 */
[----:B------:R-:W-:Y:S01]  /*0030*/  BSSY.RECONVERGENT B0, `(.L_x_66) ;  /* 0x0000016000007945 */ /* 0x000fe20003800200 */
[----:B------:R-:W-:Y:S01]  /*0040*/  IMAD.MOV.U32 R4, RZ, RZ, RZ ;  /* 0x000000ffff047224 */ /* 0x000fe200078e00ff */
[----:B------:R-:W1:Y:S01]  /*0050*/  LDCU.64 UR6, c[0x0][0x358] ;  /* 0x00006b00ff0677ac */ /* 0x000e620008000a00 */
[----:B------:R-:W2:Y:S01]  /*0060*/  LDCU.64 UR8, c[0x0][0x388] ;  /* 0x00007100ff0877ac */ /* 0x000ea20008000a00 */
[----:B0-----:R-:W-:-:S13]  /*0070*/  ISETP.GE.AND P0, PT, R0, UR4, PT ;  /* 0x0000000400007c0c */ /* 0x001fda000bf06270 */
[----:B-12---:R-:W-:Y:S05]  /*0080*/  @P0 BRA `(.L_x_67) ;  /* 0x0000000000400947 */ /* 0x006fea0003800000 */
[----:B------:R-:W0:Y:S01]  /*0090*/  S2R R5, SR_CTAID.X ;  /* 0x0000000000057919 */ /* 0x000e220000002500 */
[----:B------:R-:W1:Y:S01]  /*00a0*/  LDC R9, c[0x0][0x360] ;  /* 0x0000d800ff097b82 */ /* 0x000e620000000800 */
[----:B------:R-:W-:Y:S02]  /*00b0*/  IMAD.MOV.U32 R4, RZ, RZ, RZ ;  /* 0x000000ffff047224 */ /* 0x000fe400078e00ff */
[----:B------:R-:W-:Y:S02]  /*00c0*/  IMAD.MOV.U32 R6, RZ, RZ, R0 ;  /* 0x000000ffff067224 */ /* 0x000fe400078e0000 */
[----:B0-----:R-:W-:-:S07]  /*00d0*/  IMAD R5, R5, UR4, RZ ;  /* 0x0000000405057c24 */ /* 0x001fce000f8e02ff */
.L_x_68:
[----:B------:R-:W-:Y:S02]  /*00e0*/  SHF.R.S32.HI R2, RZ, 0x1f, R6 ;  /* 0x0000001fff027819 */ /* 0x000fe40000011406 */
[----:B------:R-:W-:-:S04]  /*00f0*/  IADD3 R3, P0, PT, R5, R6, RZ ;  /* 0x0000000605037210 */ /* 0x000fc80007f1e0ff */
[----:B------:R-:W-:Y:S02]  /*0100*/  LEA.HI.X.SX32 R8, R5, R2, 0x1, P0 ;  /* 0x0000000205087211 */ /* 0x000fe400000f0eff */
[----:B------:R-:W-:-:S04]  /*0110*/  LEA R2, P0, R3, UR8, 0x1 ;  /* 0x0000000803027c11 */ /* 0x000fc8000f8008ff */
[----:B------:R-:W-:-:S05]  /*0120*/  LEA.HI.X R3, R3, UR9, R8, 0x1, P0 ;  /* 0x0000000903037c11 */ /* 0x000fca00080f0c08 */
[----:B------:R-:W2:Y:S01]  /*0130*/  LDG.E.U16.CONSTANT R2, desc[UR6][R2.64] ;  /* 0x0000000602027981 */ /* 0x000ea2000c1e9500 */
[----:B-1----:R-:W-:-:S05]  /*0140*/  IMAD.IADD R6, R9, 0x1, R6 ;  /* 0x0000000109067824 */ /* 0x002fca00078e0206 */
[----:B------:R-:W-:Y:S01]  /*0150*/  ISETP.GE.AND P0, PT, R6, UR4, PT ;  /* 0x0000000406007c0c */ /* 0x000fe2000bf06270 */
[----:B--2---:R-:W-:-:S05]  /*0160*/  IMAD.U32 R7, R2, 0x10000, RZ ;  /* 0x0001000002077824 */ /* 0x004fca00078e00ff */
[----:B------:R-:W-:-:S07]  /*0170*/  FMNMX R4, |R7|, R4, !PT ;  /* 0x0000000407047209 */ /* 0x000fce0007800200 */
[----:B------:R-:W-:Y:S05]  /*0180*/  @!P0 BRA `(.L_x_68) ;  /* 0xfffffffc00d48947 */ /* 0x000fea000383ffff */
.L_x_67:
[----:B------:R-:W-:Y:S05]  /*0190*/  BSYNC.RECONVERGENT B0 ;  /* 0x0000000000007941 */ /* 0x000fea0003800200 */
.L_x_66:
[----:B------:R-:W0:Y:S02]  /*01a0*/  SHFL.BFLY PT, R3, R4, 0x10, 0x1f ;  /* 0x0e001f0004037f89 */ /* 0x000e2400000e0000 */
[----:B0-----:R-:W-:-:S05]  /*01b0*/  FMNMX R3, R3, R4, !PT ;  /* 0x0000000403037209 */ /* 0x001fca0007800000 */
        /* <DEDUP_REMOVED lines=31> */
[----:B------:R-:W1:Y:S02]  /*03b0*/  SHFL.BFLY PT, R5, R2, 0x8, 0x1f ;  /* 0x0d001f0002057f89 */ /* 0x000e6400000e0000 */
[----:B-1----:R-:W-:-:S05]  /*03c0*/  FMNMX R5, R2, R5, !PT ;  /* 0x0000000502057209 */ /* 0x002fca0007800000 */
[----:B0-----:R-:W0:Y:S02]  /*03d0*/  SHFL.BFLY PT, R4, R5, 0x4, 0x1f ;  /* 0x0c801f0005047f89 */ /* 0x001e2400000e0000 */
[----:B0-----:R-:W-:-:S05]  /*03e0*/  FMNMX R4, R5, R4, !PT ;  /* 0x0000000405047209 */ /* 0x001fca0007800000 */
[----:B------:R-:W0:Y:S02]  /*03f0*/  SHFL.BFLY PT, R7, R4, 0x2, 0x1f ;  /* 0x0c401f0004077f89 */ /* 0x000e2400000e0000 */
[----:B0-----:R-:W-:-:S05]  /*0400*/  FMNMX R7, R4, R7, !PT ;  /* 0x0000000704077209 */ /* 0x001fca0007800000 */
[----:B------:R0:W1:Y:S02]  /*0410*/  SHFL.BFLY PT, R6, R7, 0x1, 0x1f ;  /* 0x0c201f0007067f89 */ /* 0x00006400000e0000 */
.L_x_76:
[----:B------:R-:W2:Y:S01]  /*0420*/  @!P0 S2R R3, SR_CgaCtaId ;  /* 0x0000000000038919 */ /* 0x000ea20000008800 */
[----:B------:R-:W-:Y:S02]  /*0430*/  @!P0 MOV R2, 0x400 ;  /* 0x0000040000028802 */ /* 0x000fe40000000f00 */
[----:B-1----:R-:W-:Y:S02]  /*0440*/  FMNMX R6, R7, R6, !PT ;  /* 0x0000000607067209 */ /* 0x002fe40007800000 */
[----:B--2---:R-:W-:-:S05]  /*0450*/  @!P0 LEA R3, R3, R2, 0x18 ;  /* 0x0000000203038211 */ /* 0x004fca00078ec0ff */
[----:B------:R1:W-:Y:S02]  /*0460*/  @!P0 STS [R3], R6 ;  /* 0x0000000603008388 */ /* 0x0003e40000000800 */
.L_x_69:
[----:B------:R-:W-:Y:S05]  /*0470*/  WARPSYNC.ALL ;  /* 0x0000000000007948 */ /* 0x000fea0003800000 */
[----:B------:R-:W-:Y:S01]  /*0480*/  BAR.SYNC.DEFER_BLOCKING 0x0 ;  /* 0x0000000000007b1d */ /* 0x000fe20000010000 */
[----:B------:R-:W-:-:S13]  /*0490*/  ISETP.NE.AND P0, PT, R0, RZ, PT ;  /* 0x000000ff0000720c */ /* 0x000fda0003f05270 */
[----:B------:R-:W-:Y:S05]  /*04a0*/  @P0 EXIT ;  /* 0x000000000000094d */ /* 0x000fea0003800000 */
[----:B------:R-:W2:Y:S01]  /*04b0*/  S2UR UR5, SR_CgaCtaId ;  /* 0x00000000000579c3 */ /* 0x000ea20000008800 */
[----:B------:R-:W-:-:S07]  /*04c0*/  UMOV UR4, 0x400 ;  /* 0x0000040000047882 */ /* 0x000fce0000000000 */
[----:B-1----:R-:W1:Y:S01]  /*04d0*/  LDC.64 R2, c[0x0][0x380] ;  /* 0x0000e000ff027b82 */ /* 0x002e620000000a00 */
[----:B--2---:R-:W-:-:S09]  /*04e0*/  ULEA UR4, UR5, UR4, 0x18 ;  /* 0x0000000405047291 */ /* 0x004fd2000f8ec0ff */
[----:B------:R-:W1:Y:S04]  /*04f0*/  LDS R5, [UR4] ;  /* 0x00000004ff057984 */ /* 0x000e680008000800 */
[----:B-1----:R-:W-:Y:S01]  /*0500*/  REDG.E.MAX.S32.STRONG.GPU desc[UR6][R2.64], R5 ;  /* 0x000000050200798e */ /* 0x002fe2000d12e306 */
[----:B------:R-:W-:Y:S05]  /*0510*/  EXIT ;  /* 0x000000000000794d */ /* 0x000fea0003800000 */
.L_x_70:
[----:B------:R-:W-:Y:S02]  /*0520*/  IMAD.MOV.U32 R9, RZ, RZ, 0x10 ;  /* 0x00000010ff097424 */ /* 0x000fe400078e00ff */
[----:B------:R-:W-:Y:S02]  /*0530*/  IMAD.MOV.U32 R10, RZ, RZ, 0x1f ;  /* 0x0000001fff0a7424 */ /* 0x000fe400078e00ff */
[----:B------:R-:W-:-:S07]  /*0540*/  IMAD.MOV.U32 R8, RZ, RZ, -0x1 ;  /* 0xffffffffff087424 */ /* 0x000fce00078e00ff */
[----:B01----:R-:W-:Y:S05]  /*0550*/  WARPSYNC.COLLECTIVE R8, `(.L_x_71) ;  /* 0x0000000008087348 */ /* 0x003fea0003c00000 */
[----:B-1----:R1:W2:Y:S02]  /*0560*/  SHFL.BFLY P1, R6, R3, R9, R10 ;  /* 0x0c00000903067389 */ /* 0x0022a4000002000a */
[----:B012---:R-:W-:Y:S05]  /*0570*/  ENDCOLLECTIVE ;  /* 0x000000000000791b */ /* 0x007fea0003800000 */
.L_x_71:
[----:B------:R-:W-:Y:S02]  /*0580*/  IMAD.MOV.U32 R9, RZ, RZ, 0x8 ;  /* 0x00000008ff097424 */ /* 0x000fe400078e00ff */
[----:B------:R-:W-:-:S05]  /*0590*/  IMAD.MOV.U32 R2, RZ, RZ, R6 ;  /* 0x000000ffff027224 */ /* 0x000fca00078e0006 */
[----:B------:R-:W-:-:S05]  /*05a0*/  FMNMX R2, R2, R3, !PT ;  /* 0x0000000302027209 */ /* 0x000fca0007800000 */
[----:B------:R-:W-:-:S07]  /*05b0*/  IMAD.MOV.U32 R3, RZ, RZ, R2 ;  /* 0x000000ffff037224 */ /* 0x000fce00078e0002 */
[----:B------:R-:W-:Y:S05]  /*05c0*/  WARPSYNC.COLLECTIVE R8, `(.L_x_72) ;  /* 0x0000000008087348 */ /* 0x000fea0003c00000 */
[----:B------:R0:W1:Y:S02]  /*05d0*/  SHFL.BFLY P1, R6, R3, R9, R10 ;  /* 0x0c00000903067389 */ /* 0x000064000002000a */
[----:B01----:R-:W-:Y:S05]  /*05e0*/  ENDCOLLECTIVE ;  /* 0x000000000000791b */ /* 0x003fea0003800000 */
.L_x_72:
[----:B------:R-:W-:Y:S02]  /*05f0*/  IMAD.MOV.U32 R9, RZ, RZ, 0x4 ;  /* 0x00000004ff097424 */ /* 0x000fe400078e00ff */
[----:B------:R-:W-:-:S05]  /*0600*/  IMAD.MOV.U32 R5, RZ, RZ, R6 ;  /* 0x000000ffff057224 */ /* 0x000fca00078e0006 */
[----:B------:R-:W-:-:S05]  /*0610*/  FMNMX R5, R2, R5, !PT ;  /* 0x0000000502057209 */ /* 0x000fca0007800000 */
[----:B------:R-:W-:-:S07]  /*0620*/  IMAD.MOV.U32 R3, RZ, RZ, R5 ;  /* 0x000000ffff037224 */ /* 0x000fce00078e0005 */
[----:B------:R-:W-:Y:S05]  /*0630*/  WARPSYNC.COLLECTIVE R8, `(.L_x_73) ;  /* 0x0000000008087348 */ /* 0x000fea0003c00000 */
[----:B------:R0:W1:Y:S02]  /*0640*/  SHFL.BFLY P1, R6, R3, R9, R10 ;  /* 0x0c00000903067389 */ /* 0x000064000002000a */
[----:B01----:R-:W-:Y:S05]  /*0650*/  ENDCOLLECTIVE ;  /* 0x000000000000791b */ /* 0x003fea0003800000 */
.L_x_73:
[----:B------:R-:W-:Y:S02]  /*0660*/  IMAD.MOV.U32 R9, RZ, RZ, 0x2 ;  /* 0x00000002ff097424 */ /* 0x000fe400078e00ff */
[----:B------:R-:W-:-:S05]  /*0670*/  IMAD.MOV.U32 R4, RZ, RZ, R6 ;  /* 0x000000ffff047224 */ /* 0x000fca00078e0006 */
[----:B------:R-:W-:-:S05]  /*0680*/  FMNMX R4, R5, R4, !PT ;  /* 0x0000000405047209 */ /* 0x000fca0007800000 */
[----:B------:R-:W-:-:S07]  /*0690*/  IMAD.MOV.U32 R3, RZ, RZ, R4 ;  /* 0x000000ffff037224 */ /* 0x000fce00078e0004 */
[----:B------:R-:W-:Y:S05]  /*06a0*/  WARPSYNC.COLLECTIVE R8, `(.L_x_74) ;  /* 0x0000000008087348 */ /* 0x000fea0003c00000 */
[----:B------:R0:W1:Y:S02]  /*06b0*/  SHFL.BFLY P1, R6, R3, R9, R10 ;  /* 0x0c00000903067389 */ /* 0x000064000002000a */
[----:B01----:R-:W-:Y:S05]  /*06c0*/  ENDCOLLECTIVE ;  /* 0x000000000000791b */ /* 0x003fea0003800000 */
.L_x_74:
[----:B------:R-:W-:Y:S02]  /*06d0*/  IMAD.MOV.U32 R9, RZ, RZ, 0x1 ;  /* 0x00000001ff097424 */ /* 0x000fe400078e00ff */
[----:B------:R-:W-:-:S05]  /*06e0*/  IMAD.MOV.U32 R7, RZ, RZ, R6 ;  /* 0x000000ffff077224 */ /* 0x000fca00078e0006 */
[----:B------:R-:W-:-:S05]  /*06f0*/  FMNMX R7, R4, R7, !PT ;  /* 0x0000000704077209 */ /* 0x000fca0007800000 */
[----:B------:R-:W-:-:S07]  /*0700*/  IMAD.MOV.U32 R3, RZ, RZ, R7 ;  /* 0x000000ffff037224 */ /* 0x000fce00078e0007 */
[----:B------:R-:W-:Y:S05]  /*0710*/  WARPSYNC.COLLECTIVE R8, `(.L_x_75) ;  /* 0x0000000008087348 */ /* 0x000fea0003c00000 */
[----:B------:R0:W1:Y:S02]  /*0720*/  SHFL.BFLY P1, R6, R3, R9, R10 ;  /* 0x0c00000903067389 */ /* 0x000064000002000a */
[----:B01----:R-:W-:Y:S05]  /*0730*/  ENDCOLLECTIVE ;  /* 0x000000000000791b */ /* 0x003fea0003800000 */
.L_x_75:
[----:B------:R-:W-:Y:S05]  /*0740*/  BRA `(.L_x_76) ;  /* 0xfffffffc00347947 */ /* 0x000fea000383ffff */
.L_x_77:
        /* <DEDUP_REMOVED lines=11> */
.L_x_94:


//--------------------- .text.fp8_static_quant_bf16 --------------------------
	.section	.text.fp8_static_quant_bf16,"ax",@progbits
	.align	128
        .global         fp8_static_quant_bf16
        .type           fp8_static_quant_bf16,@function
        .size           fp8_static_quant_bf16,(.L_x_88 - fp8_static_quant_bf16)
        .other          fp8_static_quant_bf16,@"STO_CUDA_ENTRY STV_DEFAULT"
fp8_static_quant_bf16:
.text.fp8_static_quant_bf16:
[----:B------:R-:W-:Y:S08]  /*0000*/  LDC R1, c[0x0][0x37c] ;  /* 0x0000df00ff017b82 */ /* 0x000ff00000000800 */
[----:B------:R-:W0:Y:S01]  /*0010*/  LDC.U8 R0, c[0x0][0x39c] ;  /* 0x0000e700ff007b82 */ /* 0x000e220000000000 */
[----:B------:R-:W1:Y:S01]  /*0020*/  S2R R9, SR_CTAID.X ;  /* 0x0000000000097919 */ /* 0x000e620000002500 */
[----:B------:R-:W2:Y:S01]  /*0030*/  LDCU.64 UR4, c[0x0][0x358] ;  /* 0x00006b00ff0477ac */ /* 0x000ea20008000a00 */
[----:B------:R-:W3:Y:S01]  /*0040*/  S2R R2, SR_TID.X ;  /* 0x0000000000027919 */ /* 0x000ee20000002100 */
[----:B------:R-:W3:Y:S01]  /*0050*/  LDCU UR7, c[0x0][0x398] ;  /* 0x00007300ff0777ac */ /* 0x000ee20008000800 */
[----:B0-----:R-:W-:-:S04]  /*0060*/  PRMT R0, R0, 0x8880, RZ ;  /* 0x0000888000007816 */ /* 0x001fc800000000ff */
[----:B------:R-:W-:-:S13]  /*0070*/  ISETP.NE.AND P0, PT, R0, RZ, PT ;  /* 0x000000ff0000720c */ /* 0x000fda0003f05270 */
[----:B------:R-:W1:Y:S02]  /*0080*/  @P0 LDC.64 R4, c[0x0][0x390] ;  /* 0x0000e400ff040b82 */ /* 0x000e640000000a00 */
[----:B-1----:R-:W-:-:S05]  /*0090*/  @P0 IMAD.WIDE.U32 R4, R9, 0x4, R4 ;  /* 0x0000000409040825 */ /* 0x002fca00078e0004 */
[----:B--2---:R0:W5:Y:S01]  /*00a0*/  @P0 LDG.E.CONSTANT R0, desc[UR4][R4.64] ;  /* 0x0000000404000981 */ /* 0x004162000c1e9900 */
[----:B------:R-:W1:Y:S03]  /*00b0*/  @!P0 LDC.64 R6, c[0x0][0x390] ;  /* 0x0000e400ff068b82 */ /* 0x000e660000000a00 */
[----:B-1----:R0:W5:Y:S01]  /*00c0*/  @!P0 LDG.E.CONSTANT R0, desc[UR4][R6.64] ;  /* 0x0000000406008981 */ /* 0x002162000c1e9900 */
[----:B---3--:R-:W-:-:S13]  /*00d0*/  ISETP.GE.AND P0, PT, R2, UR7, PT ;  /* 0x0000000702007c0c */ /* 0x008fda000bf06270 */
[----:B0-----:R-:W-:Y:S05]  /*00e0*/  @P0 EXIT ;  /* 0x000000000000094d */ /* 0x001fea0003800000 */
[----:B-----5:R-:W-:Y:S01]  /*00f0*/  VIADD R3, R0, 0x1800000 ;  /* 0x0180000000037836 */ /* 0x020fe20000000000 */
[----:B------:R-:W0:Y:S04]  /*0100*/  LDCU UR6, c[0x0][0x360] ;  /* 0x00006c00ff0677ac */ /* 0x000e280008000800 */
[----:B------:R-:W-:Y:S01]  /*0110*/  LOP3.LUT R3, R3, 0x7f800000, RZ, 0xc0, !PT ;  /* 0x7f80000003037812 */ /* 0x000fe200078ec0ff */
[----:B------:R-:W1:Y:S03]  /*0120*/  LDCU UR12, c[0x0][0x398] ;  /* 0x00007300ff0c77ac */ /* 0x000e660008000800 */
[----:B------:R-:W-:Y:S01]  /*0130*/  ISETP.GT.U32.AND P0, PT, R3, 0x1ffffff, PT ;  /* 0x01ffffff0300780c */ /* 0x000fe20003f04070 */
[----:B------:R-:W2:Y:S01]  /*0140*/  LDCU.128 UR8, c[0x0][0x380] ;  /* 0x00007000ff0877ac */ /* 0x000ea20008000c00 */
[----:B------:R-:W-:-:S11]  /*0150*/  IMAD R3, R9, UR7, RZ ;  /* 0x0000000709037c24 */ /* 0x000fd6000f8e02ff */
[----:B0-----:R-:W-:Y:S05]  /*0160*/  @P0 BRA `(.L_x_78) ;  /* 0x00000000000c0947 */ /* 0x001fea0003800000 */
[----:B------:R-:W-:-:S07]  /*0170*/  MOV R4, 0x190 ;  /* 0x0000019000047802 */ /* 0x000fce0000000f00 */
[----:B-12---:R-:W-:Y:S05]  /*0180*/  CALL.REL.NOINC `($__internal_4_$__cuda_sm20_rcp_rn_f32_slowpath) ;  /* 0x0000000000547944 */ /* 0x006fea0003c00000 */
[----:B------:R-:W-:Y:S05]  /*0190*/  BRA `(.L_x_79) ;  /* 0x0000000000107947 */ /* 0x000fea0003800000 */
.L_x_78:
[----:B------:R-:W0:Y:S02]  /*01a0*/  MUFU.RCP R5, R0 ;  /* 0x0000000000057308 */ /* 0x000e240000001000 */
[----:B0-----:R-:W-:-:S04]  /*01b0*/  FFMA R4, R5, R0, -1 ;  /* 0xbf80000005047423 */ /* 0x001fc80000000000 */
[----:B------:R-:W-:-:S04]  /*01c0*/  FADD.FTZ R4, -R4, -RZ ;  /* 0x800000ff04047221 */ /* 0x000fc80000010100 */
[----:B------:R-:W-:-:S07]  /*01d0*/  FFMA R8, R5, R4, R5 ;  /* 0x0000000405087223 */ /* 0x000fce0000000005 */
.L_x_79:
[----:B------:R-:W-:Y:S02]  /*01e0*/  SHF.R.S32.HI R0, RZ, 0x1f, R2 ;  /* 0x0000001fff007819 */ /* 0x000fe40000011402 */
[----:B0-----:R-:W-:-:S04]  /*01f0*/  IADD3 R6, P0, PT, R3, R2, RZ ;  /* 0x0000000203067210 */ /* 0x001fc80007f1e0ff */
[----:B------:R-:W-:Y:S02]  /*0200*/  LEA.HI.X.SX32 R9, R3, R0, 0x1, P0 ;  /* 0x0000000003097211 */ /* 0x000fe400000f0eff */
[----:B--2---:R-:W-:-:S04]  /*0210*/  LEA R4, P0, R6, UR10, 0x1 ;  /* 0x0000000a06047c11 */ /* 0x004fc8000f8008ff */
[----:B------:R-:W-:-:S05]  /*0220*/  LEA.HI.X R5, R6, UR11, R9, 0x1, P0 ;  /* 0x0000000b06057c11 */ /* 0x000fca00080f0c09 */
[----:B------:R-:W2:Y:S01]  /*0230*/  LDG.E.U16.CONSTANT R4, desc[UR4][R4.64] ;  /* 0x0000000404047981 */ /* 0x000ea2000c1e9500 */
[----:B------:R-:W-:Y:S01]  /*0240*/  IADD3 R6, P0, PT, R6, UR8, RZ ;  /* 0x0000000806067c10 */ /* 0x000fe2000ff1e0ff */
[----:B------:R-:W-:Y:S02]  /*0250*/  VIADD R2, R2, UR6 ;  /* 0x0000000602027c36 */ /* 0x000fe40008000000 */
[----:B--2---:R-:W-:-:S04]  /*0260*/  IMAD.U32 R7, R4, 0x10000, RZ ;  /* 0x0001000004077824 */ /* 0x004fc800078e00ff */
[----:B------:R-:W-:Y:S01]  /*0270*/  FMUL R0, R8, R7 ;  /* 0x0000000708007220 */ /* 0x000fe20000400000 */
[----:B------:R-:W-:Y:S02]  /*0280*/  IADD3.X R7, PT, PT, R9, UR9, RZ, P0, !PT ;  /* 0x0000000909077c10 */ /* 0x000fe400087fe4ff */
[----:B-1----:R-:W-:Y:S02]  /*0290*/  ISETP.GE.AND P0, PT, R2, UR12, PT ;  /* 0x0000000c02007c0c */ /* 0x002fe4000bf06270 */
[----:B------:R-:W-:-:S05]  /*02a0*/  F2FP.SATFINITE.E4M3.F32.PACK_AB_MERGE_C R9, RZ, R0, RZ ;  /* 0x00000000ff09723e */ /* 0x000fca00048070ff */
[----:B------:R0:W-:Y:S06]  /*02b0*/  STG.E.U8 desc[UR4][R6.64], R9 ;  /* 0x0000000906007986 */ /* 0x0001ec000c101104 */
[----:B------:R-:W-:Y:S05]  /*02c0*/  @!P0 BRA `(.L_x_79) ;  /* 0xfffffffc00c48947 */ /* 0x000fea000383ffff */
[----:B------:R-:W-:Y:S05]  /*02d0*/  EXIT ;  /* 0x000000000000794d */ /* 0x000fea0003800000 */
        .weak           $__internal_4_$__cuda_sm20_rcp_rn_f32_slowpath
        .type           $__internal_4_$__cuda_sm20_rcp_rn_f32_slowpath,@function
        .size           $__internal_4_$__cuda_sm20_rcp_rn_f32_slowpath,(.L_x_88 - $__internal_4_$__cuda_sm20_rcp_rn_f32_slowpath)
$__internal_4_$__cuda_sm20_rcp_rn_f32_slowpath:
        /* <DEDUP_REMOVED lines=15> */
.L_x_80:
        /* <DEDUP_REMOVED lines=33> */
.L_x_82:
[----:B------:R0:W1:Y:S02]  /*05e0*/  MUFU.RCP R5, R0 ;  /* 0x0000000000057308 */ /* 0x0000640000001000 */
.L_x_81:
[----:B-1-3--:R-:W-:Y:S02]  /*05f0*/  IMAD.MOV.U32 R8, RZ, RZ, R5 ;  /* 0x000000ffff087224 */ /* 0x00afe400078e0005 */
[----:B------:R-:W-:-:S04]  /*0600*/  IMAD.MOV.U32 R5, RZ, RZ, 0x0 ;  /* 0x00000000ff057424 */ /* 0x000fc800078e00ff */
[----:B0-2---:R-:W-:Y:S05]  /*0610*/  RET.REL.NODEC R4 `(fp8_static_quant_bf16) ;  /* 0xfffffff804787950 */ /* 0x005fea0003c3ffff */
.L_x_83:
        /* <DEDUP_REMOVED lines=14> */
.L_x_88:


//--------------------- .nv.shared.fp8_dequant_bf16_vec4 --------------------------
	.section	.nv.shared.fp8_dequant_bf16_vec4,"aw",@nobits
	.sectionflags	@""
	.align	16
	.zero		1024


//--------------------- .nv.shared.reserved.0     --------------------------
	.section	.nv.shared.reserved.0,"aw",@nobits
	.weak		__nv_reservedSMEM_offset_0_alias
	.size		__nv_reservedSMEM_offset_0_alias, 0, 64
	.other		__nv_reservedSMEM_offset_0_alias,@"STO_CUDA_RESERVED_SHARED STV_DEFAULT"
__nv_reservedSMEM_offset_0_alias:
	.zero		0
	.zero		64


//--------------------- .nv.shared.fp8_static_quant_bf16_vec4 --------------------------
	.section	.nv.shared.fp8_static_quant_bf16_vec4,"aw",@nobits
	.sectionflags	@""
	.align	16
	.zero		1024


//--------------------- .nv.shared.fp8_dequant_bf16 --------------------------
	.section	.nv.shared.fp8_dequant_bf16,"aw",@nobits
	.sectionflags	@""
	.align	16
	.zero		1024


//--------------------- .nv.shared.fp8_dynamic_per_token_quant_bf16 --------------------------
	.section	.nv.shared.fp8_dynamic_per_token_quant_bf16,"aw",@nobits
	.sectionflags	@""
	.align	16
.nv.shared.fp8_dynamic_per_token_quant_bf16:
	.zero		1040


//--------------------- .nv.shared.fp8_compute_scales_bf16 --------------------------
	.section	.nv.shared.fp8_compute_scales_bf16,"aw",@nobits
	.sectionflags	@""
	.align	16
	.zero		1024


//--------------------- .nv.shared.fp8_compute_absmax_bf16 --------------------------
	.section	.nv.shared.fp8_compute_absmax_bf16,"aw",@nobits
	.sectionflags	@""
	.align	16
	.zero		1024


//--------------------- .nv.shared.fp8_static_quant_bf16 --------------------------
	.section	.nv.shared.fp8_static_quant_bf16,"aw",@nobits
	.sectionflags	@""
	.align	16
	.zero		1024


//--------------------- .nv.constant0.fp8_dequant_bf16_vec4 --------------------------
	.section	.nv.constant0.fp8_dequant_bf16_vec4,"a",@progbits
	.sectionflags	@""
	.align	4
.nv.constant0.fp8_dequant_bf16_vec4:
	.zero		925


//--------------------- .nv.constant0.fp8_static_quant_bf16_vec4 --------------------------
	.section	.nv.constant0.fp8_static_quant_bf16_vec4,"a",@progbits
	.sectionflags	@""
	.align	4
.nv.constant0.fp8_static_quant_bf16_vec4:
	.zero		925


//--------------------- .nv.constant0.fp8_dequant_bf16 --------------------------
	.section	.nv.constant0.fp8_dequant_bf16,"a",@progbits
	.sectionflags	@""
	.align	4
.nv.constant0.fp8_dequant_bf16:
	.zero		925


//--------------------- .nv.constant0.fp8_dynamic_per_token_quant_bf16 --------------------------
	.section	.nv.constant0.fp8_dynamic_per_token_quant_bf16,"a",@progbits
	.sectionflags	@""
	.align	4
.nv.constant0.fp8_dynamic_per_token_quant_bf16:
	.zero		924


//--------------------- .nv.constant0.fp8_compute_scales_bf16 --------------------------
	.section	.nv.constant0.fp8_compute_scales_bf16,"a",@progbits
	.sectionflags	@""
	.align	4
.nv.constant0.fp8_compute_scales_bf16:
	.zero		916


//--------------------- .nv.constant0.fp8_compute_absmax_bf16 --------------------------
	.section	.nv.constant0.fp8_compute_absmax_bf16,"a",@progbits
	.sectionflags	@""
	.align	4
.nv.constant0.fp8_compute_absmax_bf16:
	.zero		916


//--------------------- .nv.constant0.fp8_static_quant_bf16 --------------------------
	.section	.nv.constant0.fp8_static_quant_bf16,"a",@progbits
	.sectionflags	@""
	.align	4
.nv.constant0.fp8_static_quant_bf16:
	.zero		925


//--------------------- SYMBOLS --------------------------

	.type		.nv.reservedSmem.offset0,@object
	.size		.nv.reservedSmem.offset0,0x4
	.type		.nv.reservedSmem.cap,@object
	.size		.nv.reservedSmem.cap,0x4
